	.target	sm_90a

	.elftype	@"ET_EXEC"


//--------------------- .note.nv.tkinfo           --------------------------
	.section	.note.nv.tkinfo,"",@"SHT_NOTE"
	.sectionflags	@"SHF_NOTE_NV_TKINFO"
	.tkinfo
        /*0018*/ 	.word	0x00000002
        /*0030*/ 	.string	""
        /*0030*/ 	.string	"ptxas"
        /*0030*/ 	.string	"Cuda compilation tools, release 13.0, V13.0.88"
        /*0030*/ 	.string	"Build cuda_13.0.r13.0/compiler.36424714_0"
        /*0030*/ 	.string	"-v  -suppress-debug-info  -lineinfo  -arch sm_90a "



//--------------------- .note.nv.cuinfo           --------------------------
	.section	.note.nv.cuinfo,"",@"SHT_NOTE"
	.sectionflags	@"SHF_NOTE_NV_CUINFO"
        /*0018*/ 	.short	0x0002
        /*001a*/ 	.short	0x005a
        /*001c*/ 	.short	0x0082
	.zero		2


//--------------------- .nv.info                  --------------------------
	.section	.nv.info,"",@"SHT_CUDA_INFO"
	.align	4


	//----- nvinfo : EIATTR_REGCOUNT
	.align		4
        /*0000*/ 	.byte	0x04, 0x2f
        /*0002*/ 	.short	(.L_2 - .L_1)
	.align		4
.L_1:
        /*0004*/ 	.word	index@(attn_fwd)
        /*0008*/ 	.word	0x00000060


	//----- nvinfo : EIATTR_FRAME_SIZE
	.align		4
.L_2:
        /*000c*/ 	.byte	0x04, 0x11
        /*000e*/ 	.short	(.L_4 - .L_3)
	.align		4
.L_3:
        /*0010*/ 	.word	index@(attn_fwd)
        /*0014*/ 	.word	0x00000000


	//----- nvinfo : EIATTR_MIN_STACK_SIZE
	.align		4
.L_4:
        /*0018*/ 	.byte	0x04, 0x12
        /*001a*/ 	.short	(.L_6 - .L_5)
	.align		4
.L_5:
        /*001c*/ 	.word	index@(attn_fwd)
        /*0020*/ 	.word	0x00000000
.L_6:


//--------------------- .nv.compat                --------------------------
	.section	.nv.compat,"",@"SHT_CUDA_COMPAT_INFO"
	.align	4
        /*0000*/ 	.byte	0x02, 0x09, 0x01, 0x00, 0x02, 0x02, 0x04, 0x00, 0x02, 0x05, 0x05, 0x00, 0x03, 0x07, 0x01, 0x01
        /*0010*/ 	.byte	0x02, 0x03, 0x00, 0x00, 0x02, 0x06, 0x01, 0x00, 0x04, 0x0b, 0x08, 0x00, 0x00, 0x00, 0x00, 0x00
        /*0020*/ 	.byte	0x00, 0x00, 0x00, 0x00


//--------------------- .nv.info.attn_fwd         --------------------------
	.section	.nv.info.attn_fwd,"",@"SHT_CUDA_INFO"
	.sectionflags	@""
	.align	4


	//----- nvinfo : EIATTR_CUDA_API_VERSION
	.align		4
        /*0000*/ 	.byte	0x04, 0x37
        /*0002*/ 	.short	(.L_8 - .L_7)
.L_7:
        /*0004*/ 	.word	0x00000082


	//----- nvinfo : EIATTR_KPARAM_INFO
	.align		4
.L_8:
        /*0008*/ 	.byte	0x04, 0x17
        /*000a*/ 	.short	(.L_10 - .L_9)
.L_9:
        /*000c*/ 	.word	0x00000000
        /*0010*/ 	.short	0x0019
        /*0012*/ 	.short	0x0080
        /*0014*/ 	.byte	0x00, 0xf4, 0x21, 0x00


	//----- nvinfo : EIATTR_KPARAM_INFO
	.align		4
.L_10:
        /*0018*/ 	.byte	0x04, 0x17
        /*001a*/ 	.short	(.L_12 - .L_11)
.L_11:
        /*001c*/ 	.word	0x00000000
        /*0020*/ 	.short	0x0018
        /*0022*/ 	.short	0x0078
        /*0024*/ 	.byte	0x00, 0xf4, 0x21, 0x00


	//----- nvinfo : EIATTR_KPARAM_INFO
	.align		4
.L_12:
        /*0028*/ 	.byte	0x04, 0x17
        /*002a*/ 	.short	(.L_14 - .L_13)
.L_13:
        /*002c*/ 	.word	0x00000000
        /*0030*/ 	.short	0x0017
        /*0032*/ 	.short	0x0070
        /*0034*/ 	.byte	0x00, 0xf0, 0x11, 0x00


	//----- nvinfo : EIATTR_KPARAM_INFO
	.align		4
.L_14:
        /*0038*/ 	.byte	0x04, 0x17
        /*003a*/ 	.short	(.L_16 - .L_15)
.L_15:
        /*003c*/ 	.word	0x00000000
        /*0040*/ 	.short	0x0016
        /*0042*/ 	.short	0x006c
        /*0044*/ 	.byte	0x00, 0xf0, 0x11, 0x00


	//----- nvinfo : EIATTR_KPARAM_INFO
	.align		4
.L_16:
        /*0048*/ 	.byte	0x04, 0x17
        /*004a*/ 	.short	(.L_18 - .L_17)
.L_17:
        /*004c*/ 	.word	0x00000000
        /*0050*/ 	.short	0x0015
        /*0052*/ 	.short	0x0068
        /*0054*/ 	.byte	0x00, 0xf0, 0x11, 0x00


	//----- nvinfo : EIATTR_KPARAM_INFO
	.align		4
.L_18:
        /*0058*/ 	.byte	0x04, 0x17
        /*005a*/ 	.short	(.L_20 - .L_19)
.L_19:
        /*005c*/ 	.word	0x00000000
        /*0060*/ 	.short	0x0014
        /*0062*/ 	.short	0x0064
        /*0064*/ 	.byte	0x00, 0xf0, 0x11, 0x00


	//----- nvinfo : EIATTR_KPARAM_INFO
	.align		4
.L_20:
        /*0068*/ 	.byte	0x04, 0x17
        /*006a*/ 	.short	(.L_22 - .L_21)
.L_21:
        /*006c*/ 	.word	0x00000000
        /*0070*/ 	.short	0x0013
        /*0072*/ 	.short	0x0060
        /*0074*/ 	.byte	0x00, 0xf0, 0x11, 0x00


	//----- nvinfo : EIATTR_KPARAM_INFO
	.align		4
.L_22:
        /*0078*/ 	.byte	0x04, 0x17
        /*007a*/ 	.short	(.L_24 - .L_23)
.L_23:
        /*007c*/ 	.word	0x00000000
        /*0080*/ 	.short	0x0012
        /*0082*/ 	.short	0x005c
        /*0084*/ 	.byte	0x00, 0xf0, 0x11, 0x00


	//----- nvinfo : EIATTR_KPARAM_INFO
	.align		4
.L_24:
        /*0088*/ 	.byte	0x04, 0x17
        /*008a*/ 	.short	(.L_26 - .L_25)
.L_25:
        /*008c*/ 	.word	0x00000000
        /*0090*/ 	.short	0x0011
        /*0092*/ 	.short	0x0058
        /*0094*/ 	.byte	0x00, 0xf0, 0x11, 0x00


	//----- nvinfo : EIATTR_KPARAM_INFO
	.align		4
.L_26:
        /*0098*/ 	.byte	0x04, 0x17
        /*009a*/ 	.short	(.L_28 - .L_27)
.L_27:
        /*009c*/ 	.word	0x00000000
        /*00a0*/ 	.short	0x0010
        /*00a2*/ 	.short	0x0054
        /*00a4*/ 	.byte	0x00, 0xf0, 0x11, 0x00


	//----- nvinfo : EIATTR_KPARAM_INFO
	.align		4
.L_28:
        /*00a8*/ 	.byte	0x04, 0x17
        /*00aa*/ 	.short	(.L_30 - .L_29)
.L_29:
        /*00ac*/ 	.word	0x00000000
        /*00b0*/ 	.short	0x000f
        /*00b2*/ 	.short	0x0050
        /*00b4*/ 	.byte	0x00, 0xf0, 0x11, 0x00


	//----- nvinfo : EIATTR_KPARAM_INFO
	.align		4
.L_30:
        /*00b8*/ 	.byte	0x04, 0x17
        /*00ba*/ 	.short	(.L_32 - .L_31)
.L_31:
        /*00bc*/ 	.word	0x00000000
        /*00c0*/ 	.short	0x000e
        /*00c2*/ 	.short	0x004c
        /*00c4*/ 	.byte	0x00, 0xf0, 0x11, 0x00


	//----- nvinfo : EIATTR_KPARAM_INFO
	.align		4
.L_32:
        /*00c8*/ 	.byte	0x04, 0x17
        /*00ca*/ 	.short	(.L_34 - .L_33)
.L_33:
        /*00cc*/ 	.word	0x00000000
        /*00d0*/ 	.short	0x000d
        /*00d2*/ 	.short	0x0048
        /*00d4*/ 	.byte	0x00, 0xf0, 0x11, 0x00


	//----- nvinfo : EIATTR_KPARAM_INFO
	.align		4
.L_34:
        /*00d8*/ 	.byte	0x04, 0x17
        /*00da*/ 	.short	(.L_36 - .L_35)
.L_35:
        /*00dc*/ 	.word	0x00000000
        /*00e0*/ 	.short	0x000c
        /*00e2*/ 	.short	0x0044
        /*00e4*/ 	.byte	0x00, 0xf0, 0x11, 0x00


	//----- nvinfo : EIATTR_KPARAM_INFO
	.align		4
.L_36:
        /*00e8*/ 	.byte	0x04, 0x17
        /*00ea*/ 	.short	(.L_38 - .L_37)
.L_37:
        /*00ec*/ 	.word	0x00000000
        /*00f0*/ 	.short	0x000b
        /*00f2*/ 	.short	0x0040
        /*00f4*/ 	.byte	0x00, 0xf0, 0x11, 0x00


	//----- nvinfo : EIATTR_KPARAM_INFO
	.align		4
.L_38:
        /*00f8*/ 	.byte	0x04, 0x17
        /*00fa*/ 	.short	(.L_40 - .L_39)
.L_39:
        /*00fc*/ 	.word	0x00000000
        /*0100*/ 	.short	0x000a
        /*0102*/ 	.short	0x003c
        /*0104*/ 	.byte	0x00, 0xf0, 0x11, 0x00


	//----- nvinfo : EIATTR_KPARAM_INFO
	.align		4
.L_40:
        /*0108*/ 	.byte	0x04, 0x17
        /*010a*/ 	.short	(.L_42 - .L_41)
.L_41:
        /*010c*/ 	.word	0x00000000
        /*0110*/ 	.short	0x0009
        /*0112*/ 	.short	0x0038
        /*0114*/ 	.byte	0x00, 0xf0, 0x11, 0x00


	//----- nvinfo : EIATTR_KPARAM_INFO
	.align		4
.L_42:
        /*0118*/ 	.byte	0x04, 0x17
        /*011a*/ 	.short	(.L_44 - .L_43)
.L_43:
        /*011c*/ 	.word	0x00000000
        /*0120*/ 	.short	0x0008
        /*0122*/ 	.short	0x0034
        /*0124*/ 	.byte	0x00, 0xf0, 0x11, 0x00


	//----- nvinfo : EIATTR_KPARAM_INFO
	.align		4
.L_44:
        /*0128*/ 	.byte	0x04, 0x17
        /*012a*/ 	.short	(.L_46 - .L_45)
.L_45:
        /*012c*/ 	.word	0x00000000
        /*0130*/ 	.short	0x0007
        /*0132*/ 	.short	0x0030
        /*0134*/ 	.byte	0x00, 0xf0, 0x11, 0x00


	//----- nvinfo : EIATTR_KPARAM_INFO
	.align		4
.L_46:
        /*0138*/ 	.byte	0x04, 0x17
        /*013a*/ 	.short	(.L_48 - .L_47)
.L_47:
        /*013c*/ 	.word	0x00000000
        /*0140*/ 	.short	0x0006
        /*0142*/ 	.short	0x002c
        /*0144*/ 	.byte	0x00, 0xf0, 0x11, 0x00


	//----- nvinfo : EIATTR_KPARAM_INFO
	.align		4
.L_48:
        /*0148*/ 	.byte	0x04, 0x17
        /*014a*/ 	.short	(.L_50 - .L_49)
.L_49:
        /*014c*/ 	.word	0x00000000
        /*0150*/ 	.short	0x0005
        /*0152*/ 	.short	0x0028
        /*0154*/ 	.byte	0x00, 0xf0, 0x11, 0x00


	//----- nvinfo : EIATTR_KPARAM_INFO
	.align		4
.L_50:
        /*0158*/ 	.byte	0x04, 0x17
        /*015a*/ 	.short	(.L_52 - .L_51)
.L_51:
        /*015c*/ 	.word	0x00000000
        /*0160*/ 	.short	0x0004
        /*0162*/ 	.short	0x0020
        /*0164*/ 	.byte	0x00, 0xf4, 0x21, 0x00


	//----- nvinfo : EIATTR_KPARAM_INFO
	.align		4
.L_52:
        /*0168*/ 	.byte	0x04, 0x17
        /*016a*/ 	.short	(.L_54 - .L_53)
.L_53:
        /*016c*/ 	.word	0x00000000
        /*0170*/ 	.short	0x0003
        /*0172*/ 	.short	0x0018
        /*0174*/ 	.byte	0x00, 0xf4, 0x21, 0x00


	//----- nvinfo : EIATTR_KPARAM_INFO
	.align		4
.L_54:
        /*0178*/ 	.byte	0x04, 0x17
        /*017a*/ 	.short	(.L_56 - .L_55)
.L_55:
        /*017c*/ 	.word	0x00000000
        /*0180*/ 	.short	0x0002
        /*0182*/ 	.short	0x0010
        /*0184*/ 	.byte	0x00, 0xf4, 0x21, 0x00


	//----- nvinfo : EIATTR_KPARAM_INFO
	.align		4
.L_56:
        /*0188*/ 	.byte	0x04, 0x17
        /*018a*/ 	.short	(.L_58 - .L_57)
.L_57:
        /*018c*/ 	.word	0x00000000
        /*0190*/ 	.short	0x0001
        /*0192*/ 	.short	0x0008
        /*0194*/ 	.byte	0x00, 0xf4, 0x21, 0x00


	//----- nvinfo : EIATTR_KPARAM_INFO
	.align		4
.L_58:
        /*0198*/ 	.byte	0x04, 0x17
        /*019a*/ 	.short	(.L_60 - .L_59)
.L_59:
        /*019c*/ 	.word	0x00000000
        /*01a0*/ 	.short	0x0000
        /*01a2*/ 	.short	0x0000
        /*01a4*/ 	.byte	0x00, 0xf4, 0x21, 0x00


	//----- nvinfo : EIATTR_SPARSE_MMA_MASK
	.align		4
.L_60:
        /*01a8*/ 	.byte	0x03, 0x50
        /*01aa*/ 	.short	0x0000


	//----- nvinfo : EIATTR_MAXREG_COUNT
	.align		4
        /*01ac*/ 	.byte	0x03, 0x1b
        /*01ae*/ 	.short	0x00ff


	//----- nvinfo : EIATTR_NUM_BARRIERS
	.align		4
        /*01b0*/ 	.byte	0x02, 0x4c
        /*01b2*/ 	.byte	0x01
	.zero		1


	//----- nvinfo : EIATTR_MERCURY_ISA_VERSION
	.align		4
        /*01b4*/ 	.byte	0x03, 0x5f
        /*01b6*/ 	.short	0x0101


	//----- nvinfo : EIATTR_COOP_GROUP_MASK_REGIDS
	.align		4
        /*01b8*/ 	.byte	0x04, 0x29
        /*01ba*/ 	.short	(.L_62 - .L_61)


	//   ....[0]....
.L_61:
        /*01bc*/ 	.word	0xffffffff


	//   ....[1]....
        /*01c0*/ 	.word	0xffffffff


	//   ....[2]....
        /*01c4*/ 	.word	0xffffffff


	//   ....[3]....
        /*01c8*/ 	.word	0xffffffff


	//   ....[4]....
        /*01cc*/ 	.word	0xffffffff


	//   ....[5]....
        /*01d0*/ 	.word	0xffffffff


	//   ....[6]....
        /*01d4*/ 	.word	0xffffffff


	//   ....[7]....
        /*01d8*/ 	.word	0xffffffff


	//   ....[8]....
        /*01dc*/ 	.word	0xffffffff


	//   ....[9]....
        /*01e0*/ 	.word	0xffffffff


	//   ....[10]....
        /*01e4*/ 	.word	0xffffffff


	//   ....[11]....
        /*01e8*/ 	.word	0xffffffff


	//----- nvinfo : EIATTR_COOP_GROUP_INSTR_OFFSETS
	.align		4
.L_62:
        /*01ec*/ 	.byte	0x04, 0x28
        /*01ee*/ 	.short	(.L_64 - .L_63)


	//   ....[0]....
.L_63:
        /*01f0*/ 	.word	0x00001390


	//   ....[1]....
        /*01f4*/ 	.word	0x00001420


	//   ....[2]....
        /*01f8*/ 	.word	0x000014d0


	//   ....[3]....
        /*01fc*/ 	.word	0x00001560


	//   ....[4]....
        /*0200*/ 	.word	0x00001a80


	//   ....[5]....
        /*0204*/ 	.word	0x00001a90


	//   ....[6]....
        /*0208*/ 	.word	0x00001aa0


	//   ....[7]....
        /*020c*/ 	.word	0x00001ab0


	//   ....[8]....
        /*0210*/ 	.word	0x00001c60


	//   ....[9]....
        /*0214*/ 	.word	0x00001c70


	//   ....[10]....
        /*0218*/ 	.word	0x00001cc0


	//   ....[11]....
        /*021c*/ 	.word	0x00001cd0


	//----- nvinfo : EIATTR_EXIT_INSTR_OFFSETS
	.align		4
.L_64:
        /*0220*/ 	.byte	0x04, 0x1c
        /*0222*/ 	.short	(.L_66 - .L_65)


	//   ....[0]....
.L_65:
        /*0224*/ 	.word	0x000030a0


	//   ....[1]....
        /*0228*/ 	.word	0x000030d0


	//----- nvinfo : EIATTR_REQNTID
	.align		4
.L_66:
        /*022c*/ 	.byte	0x04, 0x10
        /*022e*/ 	.short	(.L_68 - .L_67)
.L_67:
        /*0230*/ 	.word	0x00000080
        /*0234*/ 	.word	0x00000001
        /*0238*/ 	.word	0x00000001


	//----- nvinfo : EIATTR_CBANK_PARAM_SIZE
	.align		4
.L_68:
        /*023c*/ 	.byte	0x03, 0x19
        /*023e*/ 	.short	0x0088


	//----- nvinfo : EIATTR_PARAM_CBANK
	.align		4
        /*0240*/ 	.byte	0x04, 0x0a
        /*0242*/ 	.short	(.L_70 - .L_69)
	.align		4
.L_69:
        /*0244*/ 	.word	index@(.nv.constant0.attn_fwd)
        /*0248*/ 	.short	0x0210
        /*024a*/ 	.short	0x0088


	//----- nvinfo : EIATTR_SW_WAR
	.align		4
.L_70:
        /*024c*/ 	.byte	0x04, 0x36
        /*024e*/ 	.short	(.L_72 - .L_71)
.L_71:
        /*0250*/ 	.word	0x00000008
.L_72:


//--------------------- .nv.callgraph             --------------------------
	.section	.nv.callgraph,"",@"SHT_CUDA_CALLGRAPH"
	.align	4
	.sectionentsize	8
	.align		4
        /*0000*/ 	.word	0x00000000
	.align		4
        /*0004*/ 	.word	0xffffffff
	.align		4
        /*0008*/ 	.word	0x00000000
	.align		4
        /*000c*/ 	.word	0xfffffffe
	.align		4
        /*0010*/ 	.word	0x00000000
	.align		4
        /*0014*/ 	.word	0xfffffffd
	.align		4
        /*0018*/ 	.word	0x00000000
	.align		4
        /*001c*/ 	.word	0xfffffffc


//--------------------- .nv.constant4             --------------------------
	.section	.nv.constant4,"a",@progbits
	.align	8
	.align		8
.nv.constant4:
        /*0000*/ 	.dword	_$_str


//--------------------- .text.attn_fwd            --------------------------
	.section	.text.attn_fwd,"ax",@progbits
	.align	128
        .global         attn_fwd
        .type           attn_fwd,@function
        .size           attn_fwd,(.L_x_3 - attn_fwd)
        .other          attn_fwd,@"STO_CUDA_ENTRY STV_DEFAULT"
attn_fwd:
.text.attn_fwd:
[----:B------:R-:W-:Y:S01]  /*0000*/  LDC R1, c[0x0][0x28] ;  /* 0x00000a00ff017b82 */ /* 0x000fe20000000800 */
[----:B------:R-:W0:Y:S07]  /*0010*/  S2R R3, SR_TID.X ;  /* 0x0000000000037919 */ /* 0x000e2e0000002100 */
[----:B------:R-:W1:Y:S01]  /*0020*/  S2UR UR7, SR_CTAID.Y ;  /* 0x00000000000779c3 */ /* 0x000e620000002600 */
[----:B------:R-:W-:Y:S01]  /*0030*/  ULDC.64 UR4, c[0x0][0x240] ;  /* 0x0000900000047ab9 */ /* 0x000fe20000000a00 */
[----:B------:R-:W-:Y:S01]  /*0040*/  ULDC.64 UR14, c[0x0][0x208] ;  /* 0x00008200000e7ab9 */ /* 0x000fe20000000a00 */
[----:B------:R-:W2:Y:S05]  /*0050*/  S2R R5, SR_CTAID.X ;  /* 0x0000000000057919 */ /* 0x000eaa0000002500 */
[----:B------:R-:W3:Y:S08]  /*0060*/  LDC.64 R28, c[0x0][0x210] ;  /* 0x00008400ff1c7b82 */ /* 0x000ef00000000a00 */
[----:B------:R-:W4:Y:S01]  /*0070*/  LDC R18, c[0x0][0x248] ;  /* 0x00009200ff127b82 */ /* 0x000f220000000800 */
[----:B-1----:R-:W-:Y:S01]  /*0080*/  UIMAD UR4, UR7, UR4, URZ ;  /* 0x00000004070472a4 */ /* 0x002fe2000f8e023f */
[----:B0-----:R-:W-:-:S02]  /*0090*/  LOP3.LUT R0, R3, 0x3f, RZ, 0xc0, !PT ;  /* 0x0000003f03007812 */ /* 0x001fc400078ec0ff */
[----:B------:R-:W-:-:S03]  /*00a0*/  SHF.R.U32.HI R2, RZ, 0x6, R3 ;  /* 0x00000006ff027819 */ /* 0x000fc60000011603 */
[----:B--2---:R-:W-:Y:S01]  /*00b0*/  IMAD R0, R5, 0x40, R0 ;  /* 0x0000004005007824 */ /* 0x004fe200078e0200 */
[----:B------:R-:W-:-:S03]  /*00c0*/  SGXT.U32 R2, R2, 0x1 ;  /* 0x000000010202781a */ /* 0x000fc60000000000 */
[----:B------:R-:W-:Y:S01]  /*00d0*/  IMAD R5, R0, UR5, RZ ;  /* 0x0000000500057c24 */ /* 0x000fe2000f8e02ff */
[----:B------:R-:W-:Y:S01]  /*00e0*/  USHF.R.S32.HI UR5, URZ, 0x1f, UR4 ;  /* 0x0000001f3f057899 */ /* 0x000fe20008011404 */
[----:B----4-:R-:W-:-:S03]  /*00f0*/  IMAD R7, R2, R18, RZ ;  /* 0x0000001202077224 */ /* 0x010fc600078e02ff */
[----:B---3--:R-:W-:Y:S01]  /*0100*/  IADD3 R28, P0, P1, R5, UR4, R28 ;  /* 0x00000004051c7c10 */ /* 0x008fe2000f91e01c */
[C---:B------:R-:W-:Y:S01]  /*0110*/  IMAD R8, R18.reuse, 0x2, R7 ;  /* 0x0000000212087824 */ /* 0x040fe200078e0207 */
[----:B------:R-:W-:Y:S02]  /*0120*/  SHF.R.S32.HI R4, RZ, 0x1f, R5 ;  /* 0x0000001fff047819 */ /* 0x000fe40000011405 */
[----:B------:R-:W-:Y:S01]  /*0130*/  LEA.HI R5, R3, 0xe, RZ, 0x1a ;  /* 0x0000000e03057811 */ /* 0x000fe200078fd0ff */
[----:B------:R-:W-:Y:S01]  /*0140*/  IMAD R9, R18, 0x2, R8 ;  /* 0x0000000212097824 */ /* 0x000fe200078e0208 */
[----:B------:R-:W-:Y:S02]  /*0150*/  IADD3.X R29, R4, UR5, R29, P0, P1 ;  /* 0x00000005041d7c10 */ /* 0x000fe400087e241d */
[----:B------:R-:W-:Y:S01]  /*0160*/  IADD3 R4, P0, R7, R28, RZ ;  /* 0x0000001c07047210 */ /* 0x000fe20007f1e0ff */
[----:B------:R-:W-:Y:S01]  /*0170*/  IMAD R10, R5, R18, RZ ;  /* 0x00000012050a7224 */ /* 0x000fe200078e02ff */
[----:B------:R-:W-:-:S02]  /*0180*/  IADD3 R6, P1, R8, R28, RZ ;  /* 0x0000001c08067210 */ /* 0x000fc40007f3e0ff */
[-C--:B------:R-:W-:Y:S02]  /*0190*/  LEA.HI.X.SX32 R5, R7, R29.reuse, 0x1, P0 ;  /* 0x0000001d07057211 */ /* 0x080fe400000f0eff */
[-C--:B------:R-:W-:Y:S01]  /*01a0*/  IADD3 R14, P0, R10, R28.reuse, RZ ;  /* 0x0000001c0a0e7210 */ /* 0x080fe20007f1e0ff */
[----:B------:R-:W-:Y:S01]  /*01b0*/  IMAD R11, R18, 0x2, R9 ;  /* 0x00000002120b7824 */ /* 0x000fe200078e0209 */
[-C--:B------:R-:W-:Y:S01]  /*01c0*/  LEA.HI.X.SX32 R7, R8, R29.reuse, 0x1, P1 ;  /* 0x0000001d08077211 */ /* 0x080fe200008f0eff */
[----:B------:R0:W2:Y:S01]  /*01d0*/  LDG.E.U8 R19, desc[UR14][R4.64] ;  /* 0x0000000e04137981 */ /* 0x0000a2000c1e1100 */
[-C--:B------:R-:W-:Y:S02]  /*01e0*/  LEA.HI.X.SX32 R15, R10, R29.reuse, 0x1, P0 ;  /* 0x0000001d0a0f7211 */ /* 0x080fe400000f0eff */
[CC--:B------:R-:W-:Y:S01]  /*01f0*/  IADD3 R8, P0, R9.reuse, R28.reuse, RZ ;  /* 0x0000001c09087210 */ /* 0x0c0fe20007f1e0ff */
[C---:B------:R-:W-:Y:S01]  /*0200*/  IMAD R13, R18.reuse, 0x2, R11 ;  /* 0x00000002120d7824 */ /* 0x040fe200078e020b */
[----:B------:R-:W3:Y:S02]  /*0210*/  LDG.E.U8 R20, desc[UR14][R6.64] ;  /* 0x0000000e06147981 */ /* 0x000ee4000c1e1100 */
[-C--:B------:R-:W-:Y:S01]  /*0220*/  LEA.HI.X.SX32 R9, R9, R29.reuse, 0x1, P0 ;  /* 0x0000001d09097211 */ /* 0x080fe200000f0eff */
[C---:B------:R-:W-:Y:S01]  /*0230*/  IMAD R16, R18.reuse, 0x2, R13 ;  /* 0x0000000212107824 */ /* 0x040fe200078e020d */
[CC--:B------:R-:W-:Y:S01]  /*0240*/  IADD3 R10, P0, R11.reuse, R28.reuse, RZ ;  /* 0x0000001c0b0a7210 */ /* 0x0c0fe20007f1e0ff */
[----:B------:R1:W4:Y:S02]  /*0250*/  LDG.E.U8 R26, desc[UR14][R14.64] ;  /* 0x0000000e0e1a7981 */ /* 0x000324000c1e1100 */
[----:B------:R-:W-:Y:S01]  /*0260*/  IMAD R17, R18, 0x2, R16 ;  /* 0x0000000212117824 */ /* 0x000fe200078e0210 */
[----:B------:R-:W-:Y:S01]  /*0270*/  LEA.HI.X.SX32 R11, R11, R29, 0x1, P0 ;  /* 0x0000001d0b0b7211 */ /* 0x000fe200000f0eff */
[----:B------:R5:W4:Y:S01]  /*0280*/  LDG.E.U8 R21, desc[UR14][R8.64] ;  /* 0x0000000e08157981 */ /* 0x000b22000c1e1100 */
[----:B0-----:R-:W-:-:S02]  /*0290*/  IADD3 R4, P0, R13, R28, RZ ;  /* 0x0000001c0d047210 */ /* 0x001fc40007f1e0ff */
[-C--:B------:R-:W-:Y:S01]  /*02a0*/  IADD3 R12, P1, R16, R28.reuse, RZ ;  /* 0x0000001c100c7210 */ /* 0x080fe20007f3e0ff */
[----:B------:R0:W4:Y:S01]  /*02b0*/  LDG.E.U8 R22, desc[UR14][R10.64] ;  /* 0x0000000e0a167981 */ /* 0x000122000c1e1100 */
[----:B------:R-:W-:Y:S01]  /*02c0*/  LEA.HI.X.SX32 R5, R13, R29, 0x1, P0 ;  /* 0x0000001d0d057211 */ /* 0x000fe200000f0eff */
[----:B-1----:R-:W-:Y:S01]  /*02d0*/  IMAD R14, R18, 0x4, R17 ;  /* 0x00000004120e7824 */ /* 0x002fe200078e0211 */
[----:B------:R-:W-:-:S03]  /*02e0*/  IADD3 R6, P0, R17, R28, RZ ;  /* 0x0000001c11067210 */ /* 0x000fc60007f1e0ff */
[----:B------:R-:W-:Y:S01]  /*02f0*/  IMAD R15, R18, 0x2, R14 ;  /* 0x00000002120f7824 */ /* 0x000fe200078e020e */
[-C--:B------:R-:W-:Y:S01]  /*0300*/  LEA.HI.X.SX32 R7, R17, R29.reuse, 0x1, P0 ;  /* 0x0000001d11077211 */ /* 0x080fe200000f0eff */
[----:B------:R1:W4:Y:S01]  /*0310*/  LDG.E.U8 R23, desc[UR14][R4.64] ;  /* 0x0000000e04177981 */ /* 0x000322000c1e1100 */
[-C--:B-----5:R-:W-:Y:S01]  /*0320*/  IADD3 R8, P0, R14, R28.reuse, RZ ;  /* 0x0000001c0e087210 */ /* 0x0a0fe20007f1e0ff */
[----:B0-----:R-:W-:Y:S01]  /*0330*/  IMAD R10, R18, 0x2, R15 ;  /* 0x00000002120a7824 */ /* 0x001fe200078e020f */
[-C--:B------:R-:W-:Y:S01]  /*0340*/  LEA.HI.X.SX32 R13, R16, R29.reuse, 0x1, P1 ;  /* 0x0000001d100d7211 */ /* 0x080fe200008f0eff */
[----:B------:R-:W5:Y:S01]  /*0350*/  LDG.E.U8 R25, desc[UR14][R6.64] ;  /* 0x0000000e06197981 */ /* 0x000f62000c1e1100 */
[-C--:B------:R-:W-:Y:S02]  /*0360*/  LEA.HI.X.SX32 R9, R14, R29.reuse, 0x1, P0 ;  /* 0x0000001d0e097211 */ /* 0x080fe400000f0eff */
[C---:B------:R-:W-:Y:S01]  /*0370*/  IADD3 R14, P0, R15.reuse, R28, RZ ;  /* 0x0000001c0f0e7210 */ /* 0x040fe20007f1e0ff */
[----:B------:R-:W-:Y:S01]  /*0380*/  IMAD R16, R18, 0x2, R10 ;  /* 0x0000000212107824 */ /* 0x000fe200078e020a */
[----:B------:R0:W5:Y:S02]  /*0390*/  LDG.E.U8 R24, desc[UR14][R12.64] ;  /* 0x0000000e0c187981 */ /* 0x000164000c1e1100 */
[----:B------:R-:W-:-:S02]  /*03a0*/  LEA.HI.X.SX32 R15, R15, R29, 0x1, P0 ;  /* 0x0000001d0f0f7211 */ /* 0x000fc400000f0eff */
[CC--:B-1----:R-:W-:Y:S01]  /*03b0*/  IADD3 R4, P0, R10.reuse, R28.reuse, RZ ;  /* 0x0000001c0a047210 */ /* 0x0c2fe20007f1e0ff */
[----:B------:R1:W5:Y:S01]  /*03c0*/  LDG.E.U8 R27, desc[UR14][R8.64] ;  /* 0x0000000e081b7981 */ /* 0x000362000c1e1100 */
[----:B------:R-:W-:Y:S02]  /*03d0*/  LEA.HI R11, R3, 0x1e, RZ, 0x1a ;  /* 0x0000001e030b7811 */ /* 0x000fe400078fd0ff */
[-C--:B------:R-:W-:Y:S01]  /*03e0*/  LEA.HI.X.SX32 R5, R10, R29.reuse, 0x1, P0 ;  /* 0x0000001d0a057211 */ /* 0x080fe200000f0eff */
[----:B------:R-:W5:Y:S01]  /*03f0*/  LDG.E.U8 R14, desc[UR14][R14.64] ;  /* 0x0000000e0e0e7981 */ /* 0x000f62000c1e1100 */
[----:B0-----:R-:W-:Y:S01]  /*0400*/  IMAD R12, R18, 0x2, R16 ;  /* 0x00000002120c7824 */ /* 0x001fe200078e0210 */
[----:B------:R-:W-:Y:S01]  /*0410*/  IADD3 R10, P0, R16, R28, RZ ;  /* 0x0000001c100a7210 */ /* 0x000fe20007f1e0ff */
[----:B------:R-:W-:Y:S01]  /*0420*/  IMAD R17, R11, R18, RZ ;  /* 0x000000120b117224 */ /* 0x000fe200078e02ff */
[----:B------:R0:W5:Y:S01]  /*0430*/  LDG.E.U8 R4, desc[UR14][R4.64] ;  /* 0x0000000e04047981 */ /* 0x000162000c1e1100 */
[----:B------:R-:W-:Y:S01]  /*0440*/  IMAD R13, R18, 0x2, R12 ;  /* 0x00000002120d7824 */ /* 0x000fe200078e020c */
[----:B------:R-:W-:-:S02]  /*0450*/  LEA.HI.X.SX32 R11, R16, R29, 0x1, P0 ;  /* 0x0000001d100b7211 */ /* 0x000fc400000f0eff */
[-C--:B------:R-:W-:Y:S01]  /*0460*/  IADD3 R6, P0, R12, R28.reuse, RZ ;  /* 0x0000001c0c067210 */ /* 0x080fe20007f1e0ff */
[----:B------:R-:W-:Y:S01]  /*0470*/  IMAD R18, R18, 0x2, R13 ;  /* 0x0000000212127824 */ /* 0x000fe200078e020d */
[-C--:B-1----:R-:W-:Y:S01]  /*0480*/  IADD3 R8, P1, R13, R28.reuse, RZ ;  /* 0x0000001c0d087210 */ /* 0x082fe20007f3e0ff */
[----:B------:R-:W5:Y:S01]  /*0490*/  LDG.E.U8 R10, desc[UR14][R10.64] ;  /* 0x0000000e0a0a7981 */ /* 0x000f62000c1e1100 */
[-C--:B------:R-:W-:Y:S02]  /*04a0*/  LEA.HI.X.SX32 R7, R12, R29.reuse, 0x1, P0 ;  /* 0x0000001d0c077211 */ /* 0x080fe400000f0eff */
[-C--:B------:R-:W-:Y:S02]  /*04b0*/  IADD3 R16, P2, R17, R28.reuse, RZ ;  /* 0x0000001c11107210 */ /* 0x080fe40007f5e0ff */
[----:B------:R-:W-:Y:S01]  /*04c0*/  IADD3 R12, P0, R18, R28, RZ ;  /* 0x0000001c120c7210 */ /* 0x000fe20007f1e0ff */
[----:B------:R1:W5:Y:S01]  /*04d0*/  LDG.E.U8 R6, desc[UR14][R6.64] ;  /* 0x0000000e06067981 */ /* 0x000362000c1e1100 */
[----:B------:R-:W-:-:S02]  /*04e0*/  LEA.HI.X.SX32 R9, R13, R29, 0x1, P1 ;  /* 0x0000001d0d097211 */ /* 0x000fc400008f0eff */
[-C--:B------:R-:W-:Y:S02]  /*04f0*/  LEA.HI.X.SX32 R17, R17, R29.reuse, 0x1, P2 ;  /* 0x0000001d11117211 */ /* 0x080fe400010f0eff */
[----:B------:R-:W-:Y:S01]  /*0500*/  LEA.HI.X.SX32 R13, R18, R29, 0x1, P0 ;  /* 0x0000001d120d7211 */ /* 0x000fe200000f0eff */
[----:B------:R-:W5:Y:S04]  /*0510*/  LDG.E.U8 R8, desc[UR14][R8.64] ;  /* 0x0000000e08087981 */ /* 0x000f68000c1e1100 */
[----:B------:R-:W5:Y:S04]  /*0520*/  LDG.E.U8 R12, desc[UR14][R12.64] ;  /* 0x0000000e0c0c7981 */ /* 0x000f68000c1e1100 */
[----:B------:R-:W5:Y:S01]  /*0530*/  LDG.E.U8 R16, desc[UR14][R16.64] ;  /* 0x0000000e10107981 */ /* 0x000f62000c1e1100 */
[----:B0-----:R-:W-:Y:S01]  /*0540*/  IMAD.SHL.U32 R5, R3, 0x20, RZ ;  /* 0x0000002003057824 */ /* 0x001fe200078e00ff */
[----:B------:R-:W-:-:S04]  /*0550*/  SHF.R.S32.HI R18, RZ, 0x2, R3 ;  /* 0x00000002ff127819 */ /* 0x000fc80000011403 */
[----:B------:R-:W-:Y:S02]  /*0560*/  LOP3.LUT R5, R5, 0x760, RZ, 0xc0, !PT ;  /* 0x0000076005057812 */ /* 0x000fe400078ec0ff */
[----:B------:R-:W-:-:S04]  /*0570*/  SGXT R18, R18, 0x1 ;  /* 0x000000011212781a */ /* 0x000fc80000000200 */
[----:B------:R-:W-:Y:S01]  /*0580*/  LOP3.LUT R5, R5, 0x90, R18, 0xf8, !PT ;  /* 0x0000009005057812 */ /* 0x000fe200078ef812 */
[----:B------:R-:W0:Y:S03]  /*0590*/  S2UR UR6, SR_CgaCtaId ;  /* 0x00000000000679c3 */ /* 0x000e260000008800 */
[----:B------:R-:W-:-:S05]  /*05a0*/  LOP3.LUT R5, R5, R2, RZ, 0xfc, !PT ;  /* 0x0000000205057212 */ /* 0x000fca00078efcff */
[----:B------:R-:W0:Y:S01]  /*05b0*/  LDC R2, c[0x0][0x280] ;  /* 0x0000a000ff027b82 */ /* 0x000e220000000800 */
[----:B------:R-:W-:Y:S01]  /*05c0*/  UMOV UR4, 0x400 ;  /* 0x0000040000047882 */ /* 0x000fe20000000000 */
[----:B-1----:R-:W-:Y:S01]  /*05d0*/  LOP3.LUT R7, R5, 0x10, RZ, 0x3c, !PT ;  /* 0x0000001005077812 */ /* 0x002fe200078e3cff */
[----:B------:R-:W-:Y:S01]  /*05e0*/  IMAD.MOV.U32 R31, RZ, RZ, -0x800000 ;  /* 0xff800000ff1f7424 */ /* 0x000fe200078e00ff */
[----:B0-----:R-:W-:Y:S01]  /*05f0*/  ULEA UR6, UR6, UR4, 0x18 ;  /* 0x0000000406067291 */ /* 0x001fe2000f8ec03f */
[----:B------:R-:W-:Y:S01]  /*0600*/  ISETP.GE.AND P0, PT, R2, 0x1, PT ;  /* 0x000000010200780c */ /* 0x000fe20003f06270 */
[----:B------:R-:W-:Y:S01]  /*0610*/  IMAD.MOV.U32 R86, RZ, RZ, 0x3f800000 ;  /* 0x3f800000ff567424 */ /* 0x000fe200078e00ff */
[----:B------:R-:W-:Y:S01]  /*0620*/  CS2R R40, SRZ ;  /* 0x0000000000287805 */ /* 0x000fe2000001ff00 */
[----:B------:R-:W-:Y:S01]  /*0630*/  IMAD.MOV.U32 R87, RZ, RZ, 0x3f800000 ;  /* 0x3f800000ff577424 */ /* 0x000fe200078e00ff */
[----:B------:R-:W-:Y:S01]  /*0640*/  CS2R R42, SRZ ;  /* 0x00000000002a7805 */ /* 0x000fe2000001ff00 */
[----:B------:R-:W-:Y:S01]  /*0650*/  IMAD.MOV.U32 R64, RZ, RZ, -0x800000 ;  /* 0xff800000ff407424 */ /* 0x000fe200078e00ff */
[----:B------:R-:W-:-:S02]  /*0660*/  CS2R R44, SRZ ;  /* 0x00000000002c7805 */ /* 0x000fc4000001ff00 */
[----:B------:R-:W-:Y:S02]  /*0670*/  CS2R R46, SRZ ;  /* 0x00000000002e7805 */ /* 0x000fe4000001ff00 */
[----:B------:R-:W-:Y:S02]  /*0680*/  CS2R R48, SRZ ;  /* 0x0000000000307805 */ /* 0x000fe4000001ff00 */
[----:B------:R-:W-:Y:S02]  /*0690*/  CS2R R50, SRZ ;  /* 0x0000000000327805 */ /* 0x000fe4000001ff00 */
[----:B------:R-:W-:Y:S02]  /*06a0*/  CS2R R52, SRZ ;  /* 0x0000000000347805 */ /* 0x000fe4000001ff00 */
[----:B------:R-:W-:Y:S02]  /*06b0*/  CS2R R54, SRZ ;  /* 0x0000000000367805 */ /* 0x000fe4000001ff00 */
[----:B------:R-:W-:Y:S01]  /*06c0*/  LOP3.LUT R18, R3, 0x7f, RZ, 0xc0, !PT ;  /* 0x0000007f03127812 */ /* 0x000fe200078ec0ff */
[----:B--2---:R0:W-:Y:S04]  /*06d0*/  STS.U8 [R5+UR6], R19 ;  /* 0x0000001305007988 */ /* 0x0041e80008000006 */
[----:B---3--:R0:W-:Y:S04]  /*06e0*/  STS.U8 [R5+UR6+0x2], R20 ;  /* 0x0000021405007988 */ /* 0x0081e80008000006 */
[----:B----4-:R0:W-:Y:S04]  /*06f0*/  STS.U8 [R5+UR6+0xe], R26 ;  /* 0x00000e1a05007988 */ /* 0x0101e80008000006 */
[----:B------:R0:W-:Y:S04]  /*0700*/  STS.U8 [R5+UR6+0x4], R21 ;  /* 0x0000041505007988 */ /* 0x0001e80008000006 */
[----:B------:R0:W-:Y:S04]  /*0710*/  STS.U8 [R5+UR6+0x6], R22 ;  /* 0x0000061605007988 */ /* 0x0001e80008000006 */
[----:B------:R0:W-:Y:S04]  /*0720*/  STS.U8 [R5+UR6+0x8], R23 ;  /* 0x0000081705007988 */ /* 0x0001e80008000006 */
[----:B-----5:R0:W-:Y:S04]  /*0730*/  STS.U8 [R5+UR6+0xc], R25 ;  /* 0x00000c1905007988 */ /* 0x0201e80008000006 */
[----:B------:R0:W-:Y:S04]  /*0740*/  STS.U8 [R5+UR6+0xa], R24 ;  /* 0x00000a1805007988 */ /* 0x0001e80008000006 */
[----:B------:R0:W-:Y:S04]  /*0750*/  STS.U8 [R7+UR6], R27 ;  /* 0x0000001b07007988 */ /* 0x0001e80008000006 */
[----:B------:R0:W-:Y:S04]  /*0760*/  STS.U8 [R7+UR6+0x2], R14 ;  /* 0x0000020e07007988 */ /* 0x0001e80008000006 */
[----:B------:R0:W-:Y:S04]  /*0770*/  STS.U8 [R7+UR6+0x4], R4 ;  /* 0x0000040407007988 */ /* 0x0001e80008000006 */
[----:B------:R0:W-:Y:S04]  /*0780*/  STS.U8 [R7+UR6+0x6], R10 ;  /* 0x0000060a07007988 */ /* 0x0001e80008000006 */
[----:B------:R0:W-:Y:S04]  /*0790*/  STS.U8 [R7+UR6+0x8], R6 ;  /* 0x0000080607007988 */ /* 0x0001e80008000006 */
[----:B------:R0:W-:Y:S04]  /*07a0*/  STS.U8 [R7+UR6+0xa], R8 ;  /* 0x00000a0807007988 */ /* 0x0001e80008000006 */
[----:B------:R0:W-:Y:S04]  /*07b0*/  STS.U8 [R7+UR6+0xc], R12 ;  /* 0x00000c0c07007988 */ /* 0x0001e80008000006 */
[----:B------:R0:W-:Y:S01]  /*07c0*/  STS.U8 [R7+UR6+0xe], R16 ;  /* 0x00000e1007007988 */ /* 0x0001e20008000006 */
[----:B------:R-:W-:Y:S05]  /*07d0*/  @!P0 BRA `(.L_x_0) ;  /* 0x0000001400708947 */ /* 0x000fea0003800000 */
[----:B------:R-:W1:Y:S01]  /*07e0*/  LDC.64 R60, c[0x0][0x250] ;  /* 0x00009400ff3c7b82 */ /* 0x000e620000000a00 */
[C---:B0-----:R-:W-:Y:S01]  /*07f0*/  LOP3.LUT R4, R3.reuse, 0x1, RZ, 0xc0, !PT ;  /* 0x0000000103047812 */ /* 0x041fe200078ec0ff */
[----:B------:R-:W-:Y:S01]  /*0800*/  ULDC UR4, c[0x0][0x258] ;  /* 0x0000960000047ab9 */ /* 0x000fe20000000800 */
[C---:B------:R-:W-:Y:S01]  /*0810*/  LOP3.LUT R5, R3.reuse, 0x1c, RZ, 0xc0, !PT ;  /* 0x0000001c03057812 */ /* 0x040fe200078ec0ff */
[----:B------:R-:W-:Y:S01]  /*0820*/  ULDC.64 UR12, c[0x0][0x260] ;  /* 0x00009800000c7ab9 */ /* 0x000fe20000000a00 */
[----:B------:R-:W-:Y:S01]  /*0830*/  SHF.R.U32.HI R19, RZ, 0x1, R3 ;  /* 0x00000001ff137819 */ /* 0x000fe20000011603 */
[----:B------:R-:W-:Y:S01]  /*0840*/  USHF.R.U32.HI UR8, URZ, 0x4, UR6 ;  /* 0x000000043f087899 */ /* 0x000fe20008011606 */
[----:B------:R-:W-:Y:S01]  /*0850*/  LOP3.LUT R7, R3, 0x1f, RZ, 0xc0, !PT ;  /* 0x0000001f03077812 */ /* 0x000fe200078ec0ff */
[----:B------:R-:W-:Y:S01]  /*0860*/  IMAD R6, R4, 0x2, R5 ;  /* 0x0000000204067824 */ /* 0x000fe200078e0205 */
[----:B------:R-:W-:Y:S01]  /*0870*/  SGXT.U32 R19, R19, 0x1 ;  /* 0x000000011313781a */ /* 0x000fe20000000000 */
[----:B------:R-:W0:Y:S01]  /*0880*/  LDC R15, c[0x0][0x268] ;  /* 0x00009a00ff0f7b82 */ /* 0x000e220000000800 */
[----:B------:R-:W-:Y:S01]  /*0890*/  LEA.HI R8, R3, 0x1c, RZ, 0x1b ;  /* 0x0000001c03087811 */ /* 0x000fe200078fd8ff */
[C---:B------:R-:W-:Y:S01]  /*08a0*/  IMAD R9, R7.reuse, UR4, RZ ;  /* 0x0000000407097c24 */ /* 0x040fe2000f8e02ff */
[----:B------:R-:W-:Y:S01]  /*08b0*/  LOP3.LUT R19, R6, R19, RZ, 0xfc, !PT ;  /* 0x0000001306137212 */ /* 0x000fe200078efcff */
[----:B------:R-:W-:Y:S01]  /*08c0*/  ULDC.64 UR4, c[0x0][0x218] ;  /* 0x0000860000047ab9 */ /* 0x000fe20000000a00 */
[----:B------:R-:W-:Y:S01]  /*08d0*/  SHF.R.U32.HI R6, RZ, 0x5, R3 ;  /* 0x00000005ff067819 */ /* 0x000fe20000011603 */
[----:B------:R-:W-:Y:S01]  /*08e0*/  IMAD R7, R7, UR13, RZ ;  /* 0x0000000d07077c24 */ /* 0x000fe2000f8e02ff */
[----:B------:R-:W-:Y:S01]  /*08f0*/  SHF.R.S32.HI R11, RZ, 0x1f, R9 ;  /* 0x0000001fff0b7819 */ /* 0x000fe20000011409 */
[----:B------:R-:W2:Y:S01]  /*0900*/  LDC.64 R4, c[0x0][0x220] ;  /* 0x00008800ff047b82 */ /* 0x000ea20000000a00 */
[----:B------:R-:W-:Y:S01]  /*0910*/  SGXT.U32 R6, R6, 0x2 ;  /* 0x000000020606781a */ /* 0x000fe20000000000 */
[----:B------:R-:W-:Y:S01]  /*0920*/  IMAD.MOV.U32 R86, RZ, RZ, 0x3f800000 ;  /* 0x3f800000ff567424 */ /* 0x000fe200078e00ff */
[C---:B------:R-:W-:Y:S01]  /*0930*/  LOP3.LUT P1, RZ, R3.reuse, 0x2, RZ, 0xc0, !PT ;  /* 0x0000000203ff7812 */ /* 0x040fe2000782c0ff */
[----:B------:R-:W-:Y:S01]  /*0940*/  IMAD.MOV.U32 R88, RZ, RZ, -0x800000 ;  /* 0xff800000ff587424 */ /* 0x000fe200078e00ff */
[----:B------:R-:W-:Y:S01]  /*0950*/  LOP3.LUT P0, RZ, R3, 0x1, RZ, 0xc0, !PT ;  /* 0x0000000103ff7812 */ /* 0x000fe2000780c0ff */
[-C--:B-1----:R-:W-:Y:S01]  /*0960*/  IMAD R20, R6, R61.reuse, RZ ;  /* 0x0000003d06147224 */ /* 0x082fe200078e02ff */
[----:B------:R-:W-:Y:S01]  /*0970*/  CS2R R40, SRZ ;  /* 0x0000000000287805 */ /* 0x000fe2000001ff00 */
[----:B------:R-:W-:Y:S01]  /*0980*/  IMAD R60, R60, UR7, RZ ;  /* 0x000000073c3c7c24 */ /* 0x000fe2000f8e02ff */
[----:B------:R-:W-:Y:S01]  /*0990*/  CS2R R42, SRZ ;  /* 0x00000000002a7805 */ /* 0x000fe2000001ff00 */
[----:B------:R-:W-:Y:S01]  /*09a0*/  IMAD R22, R61, 0x4, R20 ;  /* 0x000000043d167824 */ /* 0x000fe200078e0214 */
[----:B------:R-:W-:Y:S01]  /*09b0*/  CS2R R44, SRZ ;  /* 0x00000000002c7805 */ /* 0x000fe2000001ff00 */
[----:B------:R-:W-:Y:S01]  /*09c0*/  IMAD R68, R8, R61, RZ ;  /* 0x0000003d08447224 */ /* 0x000fe200078e02ff */
[----:B------:R-:W-:Y:S01]  /*09d0*/  IADD3 R9, P2, P3, R9, UR4, R60 ;  /* 0x0000000409097c10 */ /* 0x000fe2000fb5e03c */
[C---:B------:R-:W-:Y:S01]  /*09e0*/  IMAD R56, R61.reuse, 0x4, R22 ;  /* 0x000000043d387824 */ /* 0x040fe200078e0216 */
[----:B------:R-:W-:Y:S01]  /*09f0*/  SHF.R.S32.HI R60, RZ, 0x1f, R60 ;  /* 0x0000001fff3c7819 */ /* 0x000fe2000001143c */
[----:B0-----:R-:W-:Y:S01]  /*0a00*/  IMAD R6, R6, R15, RZ ;  /* 0x0000000f06067224 */ /* 0x001fe200078e02ff */
[-C--:B------:R-:W-:Y:S01]  /*0a10*/  IADD3 R23, P5, R22, R9.reuse, RZ ;  /* 0x0000000916177210 */ /* 0x080fe20007fbe0ff */
[----:B------:R-:W-:Y:S01]  /*0a20*/  IMAD R58, R61, 0x4, R56 ;  /* 0x000000043d3a7824 */ /* 0x000fe200078e0238 */
[----:B------:R-:W-:Y:S01]  /*0a30*/  IADD3.X R11, R11, UR5, R60, P2, P3 ;  /* 0x000000050b0b7c10 */ /* 0x000fe200097e643c */
[----:B------:R-:W-:Y:S01]  /*0a40*/  IMAD R85, R15, 0x4, R6 ;  /* 0x000000040f557824 */ /* 0x000fe200078e0206 */
[----:B------:R-:W-:Y:S01]  /*0a50*/  IADD3 R57, P6, R56, R9, RZ ;  /* 0x0000000938397210 */ /* 0x000fe20007fde0ff */
[C---:B------:R-:W-:Y:S01]  /*0a60*/  IMAD R60, R61.reuse, 0x4, R58 ;  /* 0x000000043d3c7824 */ /* 0x040fe200078e023a */
[-C--:B------:R-:W-:Y:S01]  /*0a70*/  LEA.HI.X.SX32 R22, R22, R11.reuse, 0x1, P5 ;  /* 0x0000000b16167211 */ /* 0x080fe200028f0eff */
[----:B------:R-:W-:Y:S01]  /*0a80*/  UIMAD UR4, UR7, UR12, URZ ;  /* 0x0000000c070472a4 */ /* 0x000fe2000f8e023f */
[----:B------:R-:W-:Y:S01]  /*0a90*/  LEA.HI.X.SX32 R56, R56, R11, 0x1, P6 ;  /* 0x0000000b38387211 */ /* 0x000fe200030f0eff */
[----:B------:R-:W-:Y:S01]  /*0aa0*/  IMAD R74, R61, 0x4, R60 ;  /* 0x000000043d4a7824 */ /* 0x000fe200078e023c */
[-C--:B------:R-:W-:Y:S01]  /*0ab0*/  IADD3 R21, P4, R20, R9.reuse, RZ ;  /* 0x0000000914157210 */ /* 0x080fe20007f9e0ff */
[----:B------:R-:W-:Y:S01]  /*0ac0*/  IMAD R17, R15, 0x4, R85 ;  /* 0x000000040f117824 */ /* 0x000fe200078e0255 */
[-C--:B------:R-:W-:Y:S01]  /*0ad0*/  IADD3 R69, P5, R58, R9.reuse, RZ ;  /* 0x000000093a457210 */ /* 0x080fe20007fbe0ff */
[----:B------:R-:W-:Y:S01]  /*0ae0*/  IMAD R76, R61, 0x4, R74 ;  /* 0x000000043d4c7824 */ /* 0x000fe200078e024a */
[----:B------:R-:W-:Y:S01]  /*0af0*/  IADD3 R75, P6, R60, R9, RZ ;  /* 0x000000093c4b7210 */ /* 0x000fe20007fde0ff */
[----:B------:R-:W-:Y:S01]  /*0b00*/  USHF.R.S32.HI UR5, URZ, 0x1f, UR4 ;  /* 0x0000001f3f057899 */ /* 0x000fe20008011404 */
[-C--:B------:R-:W-:Y:S01]  /*0b10*/  LEA.HI.X.SX32 R20, R20, R11.reuse, 0x1, P4 ;  /* 0x0000000b14147211 */ /* 0x080fe200020f0eff */
[----:B------:R-:W-:Y:S01]  /*0b20*/  IMAD R12, R15, 0x4, R17 ;  /* 0x000000040f0c7824 */ /* 0x000fe200078e0211 */
[----:B------:R-:W-:Y:S01]  /*0b30*/  LEA.HI.X.SX32 R58, R58, R11, 0x1, P5 ;  /* 0x0000000b3a3a7211 */ /* 0x000fe200028f0eff */
[----:B------:R-:W-:Y:S01]  /*0b40*/  IMAD R8, R8, R15, RZ ;  /* 0x0000000f08087224 */ /* 0x000fe200078e02ff */
[----:B------:R-:W-:Y:S01]  /*0b50*/  LEA.HI.X.SX32 R60, R60, R11, 0x1, P6 ;  /* 0x0000000b3c3c7211 */ /* 0x000fe200030f0eff */
[----:B------:R-:W-:Y:S01]  /*0b60*/  IMAD.MOV.U32 R3, RZ, RZ, -0x800000 ;  /* 0xff800000ff037424 */ /* 0x000fe200078e00ff */
[-C--:B------:R-:W-:Y:S01]  /*0b70*/  IADD3 R59, P4, R68, R9.reuse, RZ ;  /* 0x00000009443b7210 */ /* 0x080fe20007f9e0ff */
[----:B------:R-:W-:Y:S01]  /*0b80*/  IMAD.MOV.U32 R87, RZ, RZ, 0x3f800000 ;  /* 0x3f800000ff577424 */ /* 0x000fe200078e00ff */
[----:B------:R-:W-:-:S02]  /*0b90*/  IADD3 R77, P5, R74, R9, RZ ;  /* 0x000000094a4d7210 */ /* 0x000fc40007fbe0ff */
[----:B------:R-:W-:Y:S02]  /*0ba0*/  CS2R R46, SRZ ;  /* 0x00000000002e7805 */ /* 0x000fe4000001ff00 */
[----:B------:R-:W-:Y:S02]  /*0bb0*/  IADD3 R79, P6, R76, R9, RZ ;  /* 0x000000094c4f7210 */ /* 0x000fe40007fde0ff */
[----:B------:R-:W-:Y:S02]  /*0bc0*/  CS2R R48, SRZ ;  /* 0x0000000000307805 */ /* 0x000fe4000001ff00 */
[----:B--2---:R-:W-:Y:S02]  /*0bd0*/  IADD3 R13, P2, P3, R7, UR4, R4 ;  /* 0x00000004070d7c10 */ /* 0x004fe4000fb5e004 */
[----:B------:R-:W-:Y:S02]  /*0be0*/  CS2R R50, SRZ ;  /* 0x0000000000327805 */ /* 0x000fe4000001ff00 */
[----:B------:R-:W-:Y:S01]  /*0bf0*/  SHF.R.S32.HI R4, RZ, 0x1f, R7 ;  /* 0x0000001fff047819 */ /* 0x000fe20000011407 */
[----:B------:R-:W-:Y:S01]  /*0c00*/  IMAD.MOV.U32 R7, RZ, RZ, 0x5410 ;  /* 0x00005410ff077424 */ /* 0x000fe200078e00ff */
[----:B------:R-:W-:-:S02]  /*0c10*/  LEA.HI.X.SX32 R68, R68, R11, 0x1, P4 ;  /* 0x0000000b44447211 */ /* 0x000fc400020f0eff */
[----:B------:R-:W-:Y:S02]  /*0c20*/  CS2R R52, SRZ ;  /* 0x0000000000347805 */ /* 0x000fe4000001ff00 */
[-C--:B------:R-:W-:Y:S02]  /*0c30*/  LEA.HI.X.SX32 R74, R74, R11.reuse, 0x1, P5 ;  /* 0x0000000b4a4a7211 */ /* 0x080fe400028f0eff */
[----:B------:R-:W-:Y:S02]  /*0c40*/  CS2R R54, SRZ ;  /* 0x0000000000367805 */ /* 0x000fe4000001ff00 */
[----:B------:R-:W-:Y:S01]  /*0c50*/  LEA.HI.X.SX32 R76, R76, R11, 0x1, P6 ;  /* 0x0000000b4c4c7211 */ /* 0x000fe200030f0eff */
[C---:B------:R-:W-:Y:S01]  /*0c60*/  IMAD R11, R15.reuse, 0x4, R12 ;  /* 0x000000040f0b7824 */ /* 0x040fe200078e020c */
[----:B------:R-:W-:Y:S01]  /*0c70*/  IADD3.X R4, R4, UR5, R5, P2, P3 ;  /* 0x0000000504047c10 */ /* 0x000fe200097e6405 */
[----:B------:R-:W-:Y:S01]  /*0c80*/  UIADD3 UR5, UR6, 0x800, URZ ;  /* 0x0000080006057890 */ /* 0x000fe2000fffe03f */
[-C--:B------:R-:W-:Y:S01]  /*0c90*/  IADD3 R78, P2, R6, R13.reuse, RZ ;  /* 0x0000000d064e7210 */ /* 0x080fe20007f5e0ff */
[C---:B------:R-:W-:Y:S01]  /*0ca0*/  IMAD R10, R15.reuse, 0x4, R11 ;  /* 0x000000040f0a7824 */ /* 0x040fe200078e020b */
[-C--:B------:R-:W-:Y:S01]  /*0cb0*/  IADD3 R80, P4, R8, R13.reuse, RZ ;  /* 0x0000000d08507210 */ /* 0x080fe20007f9e0ff */
[----:B------:R-:W-:Y:S01]  /*0cc0*/  USHF.R.U32.HI UR5, URZ, 0x4, UR5 ;  /* 0x000000043f057899 */ /* 0x000fe20008011605 */
[-C--:B------:R-:W-:Y:S01]  /*0cd0*/  LEA.HI.X.SX32 R81, R6, R4.reuse, 0x1, P2 ;  /* 0x0000000406517211 */ /* 0x080fe200010f0eff */
[----:B------:R-:W-:Y:S01]  /*0ce0*/  IMAD R9, R15, 0x4, R10 ;  /* 0x000000040f097824 */ /* 0x000fe200078e020a */
[-C--:B------:R-:W-:Y:S01]  /*0cf0*/  IADD3 R82, P2, R85, R13.reuse, RZ ;  /* 0x0000000d55527210 */ /* 0x080fe20007f5e0ff */
[----:B------:R-:W-:Y:S01]  /*0d00*/  IMAD.MOV.U32 R6, RZ, RZ, 0x7632 ;  /* 0x00007632ff067424 */ /* 0x000fe200078e00ff */
[-C--:B------:R-:W-:Y:S01]  /*0d10*/  IADD3 R83, P3, R17, R13.reuse, RZ ;  /* 0x0000000d11537210 */ /* 0x080fe20007f7e0ff */
[----:B------:R-:W-:Y:S01]  /*0d20*/  USGXT.U32 UR10, UR5, 0xe ;  /* 0x0000000e050a789a */ /* 0x000fe20008000000 */
[-C--:B------:R-:W-:Y:S01]  /*0d30*/  LEA.HI.X.SX32 R84, R8, R4.reuse, 0x1, P4 ;  /* 0x0000000408547211 */ /* 0x080fe200020f0eff */
[----:B------:R-:W-:Y:S01]  /*0d40*/  UMOV UR4, URZ ;  /* 0x0000003f00047c82 */ /* 0x000fe20008000000 */
[-C--:B------:R-:W-:Y:S01]  /*0d50*/  LEA.HI.X.SX32 R85, R85, R4.reuse, 0x1, P2 ;  /* 0x0000000455557211 */ /* 0x080fe200010f0eff */
[----:B------:R-:W-:Y:S01]  /*0d60*/  USGXT.U32 UR8, UR8, 0xe ;  /* 0x0000000e0808789a */ /* 0x000fe20008000000 */
[----:B------:R-:W-:Y:S01]  /*0d70*/  LEA.HI.X.SX32 R17, R17, R4, 0x1, P3 ;  /* 0x0000000411117211 */ /* 0x000fe200018f0eff */
[----:B------:R-:W-:Y:S01]  /*0d80*/  UMOV UR5, URZ ;  /* 0x0000003f00057c82 */ /* 0x000fe20008000000 */
[-C--:B------:R-:W-:Y:S01]  /*0d90*/  IADD3 R16, P2, R12, R13.reuse, RZ ;  /* 0x0000000d0c107210 */ /* 0x080fe20007f5e0ff */
[----:B------:R-:W-:Y:S01]  /*0da0*/  ULDC UR12, c[0x0][0x238] ;  /* 0x00008e00000c7ab9 */ /* 0x000fe20000000800 */
[-C--:B------:R-:W-:Y:S01]  /*0db0*/  IADD3 R15, P3, R11, R13.reuse, RZ ;  /* 0x0000000d0b0f7210 */ /* 0x080fe20007f7e0ff */
[----:B------:R-:W-:Y:S01]  /*0dc0*/  UMOV UR11, 0xc0000010 ;  /* 0xc0000010000b7882 */ /* 0x000fe20000000000 */
[----:B------:R-:W-:-:S02]  /*0dd0*/  IADD3 R14, P4, R10, R13, RZ ;  /* 0x0000000d0a0e7210 */ /* 0x000fc40007f9e0ff */
[----:B------:R-:W-:Y:S02]  /*0de0*/  IADD3 R13, P5, R9, R13, RZ ;  /* 0x0000000d090d7210 */ /* 0x000fe40007fbe0ff */
[-C--:B------:R-:W-:Y:S02]  /*0df0*/  LEA.HI.X.SX32 R12, R12, R4.reuse, 0x1, P2 ;  /* 0x000000040c0c7211 */ /* 0x080fe400010f0eff */
[-C--:B------:R-:W-:Y:S02]  /*0e00*/  LEA.HI.X.SX32 R11, R11, R4.reuse, 0x1, P3 ;  /* 0x000000040b0b7211 */ /* 0x080fe400018f0eff */
[-C--:B------:R-:W-:Y:S02]  /*0e10*/  LEA.HI.X.SX32 R10, R10, R4.reuse, 0x1, P4 ;  /* 0x000000040a0a7211 */ /* 0x080fe400020f0eff */
[----:B------:R-:W-:Y:S01]  /*0e20*/  LEA.HI.X.SX32 R9, R9, R4, 0x1, P5 ;  /* 0x0000000409097211 */ /* 0x000fe200028f0eff */
[----:B------:R-:W-:Y:S01]  /*0e30*/  IMAD.MOV.U32 R4, RZ, RZ, RZ ;  /* 0x000000ffff047224 */ /* 0x000fe200078e00ff */
[----:B------:R-:W-:-:S02]  /*0e40*/  LOP3.LUT R8, R18, 0x10, RZ, 0x3c, !PT ;  /* 0x0000001012087812 */ /* 0x000fc400078e3cff */
[----:B------:R-:W-:Y:S02]  /*0e50*/  SEL R7, R7, 0x1054, !P1 ;  /* 0x0000105407077807 */ /* 0x000fe40004800000 */
[----:B------:R-:W-:Y:S02]  /*0e60*/  SEL R6, R6, 0x3276, !P1 ;  /* 0x0000327606067807 */ /* 0x000fe40004800000 */
[----:B------:R-:W-:-:S07]  /*0e70*/  LOP3.LUT R5, R19, 0x1, RZ, 0x3c, !PT ;  /* 0x0000000113057812 */ /* 0x000fce00078e3cff */
.L_x_1:
[----:B------:R-:W-:Y:S02]  /*0e80*/  SHF.R.S32.HI R73, RZ, 0x1f, R4 ;  /* 0x0000001fff497819 */ /* 0x000fe40000011404 */
[C---:B------:R-:W-:Y:S02]  /*0e90*/  IADD3 R24, P1, R4.reuse, R21, RZ ;  /* 0x0000001504187210 */ /* 0x040fe40007f3e0ff */
[----:B------:R-:W-:-:S03]  /*0ea0*/  IADD3 R36, P2, R4, R23, RZ ;  /* 0x0000001704247210 */ /* 0x000fc60007f5e0ff */
[C---:B------:R-:W-:Y:S01]  /*0eb0*/  IMAD.X R25, R73.reuse, 0x1, R20, P1 ;  /* 0x0000000149197824 */ /* 0x040fe200008e0614 */
[C---:B------:R-:W-:Y:S01]  /*0ec0*/  IADD3 R34, P1, R4.reuse, R57, RZ ;  /* 0x0000003904227210 */ /* 0x040fe20007f3e0ff */
[C---:B------:R-:W-:Y:S01]  /*0ed0*/  IMAD.X R37, R73.reuse, 0x1, R22, P2 ;  /* 0x0000000149257824 */ /* 0x040fe200010e0616 */
[C---:B------:R-:W-:Y:S02]  /*0ee0*/  IADD3 R32, P2, R4.reuse, R69, RZ ;  /* 0x0000004504207210 */ /* 0x040fe40007f5e0ff */
[----:B------:R0:W2:Y:S01]  /*0ef0*/  LDG.E.U8 R39, desc[UR14][R24.64] ;  /* 0x0000000e18277981 */ /* 0x0000a2000c1e1100 */
[C---:B------:R-:W-:Y:S01]  /*0f00*/  IMAD.X R35, R73.reuse, 0x1, R56, P1 ;  /* 0x0000000149237824 */ /* 0x040fe200008e0638 */
[C---:B------:R-:W-:Y:S01]  /*0f10*/  IADD3 R30, P1, R4.reuse, R75, RZ ;  /* 0x0000004b041e7210 */ /* 0x040fe20007f3e0ff */
[C---:B------:R-:W-:Y:S01]  /*0f20*/  IMAD.X R33, R73.reuse, 0x1, R58, P2 ;  /* 0x0000000149217824 */ /* 0x040fe200010e063a */
[C---:B------:R-:W-:Y:S01]  /*0f30*/  IADD3 R26, P3, R4.reuse, R79, RZ ;  /* 0x0000004f041a7210 */ /* 0x040fe20007f7e0ff */
[----:B------:R-:W3:Y:S01]  /*0f40*/  LDG.E.U8 R65, desc[UR14][R36.64] ;  /* 0x0000000e24417981 */ /* 0x000ee2000c1e1100 */
[----:B------:R-:W-:Y:S01]  /*0f50*/  IADD3 R28, P2, R4, R77, RZ ;  /* 0x0000004d041c7210 */ /* 0x000fe20007f5e0ff */
[----:B------:R-:W-:-:S02]  /*0f60*/  IMAD.X R31, R73, 0x1, R60, P1 ;  /* 0x00000001491f7824 */ /* 0x000fc400008e063c */
[----:B------:R-:W4:Y:S01]  /*0f70*/  LDG.E.U8 R63, desc[UR14][R34.64] ;  /* 0x0000000e223f7981 */ /* 0x000f22000c1e1100 */
[----:B0-----:R-:W-:Y:S01]  /*0f80*/  IADD3 R24, P1, R4, R59, RZ ;  /* 0x0000003b04187210 */ /* 0x001fe20007f3e0ff */
[C---:B------:R-:W-:Y:S02]  /*0f90*/  IMAD.X R27, R73.reuse, 0x1, R76, P3 ;  /* 0x00000001491b7824 */ /* 0x040fe400018e064c */
[C---:B------:R-:W-:Y:S01]  /*0fa0*/  IMAD.X R29, R73.reuse, 0x1, R74, P2 ;  /* 0x00000001491d7824 */ /* 0x040fe200010e064a */
[----:B------:R-:W5:Y:S01]  /*0fb0*/  LDG.E.U8 R71, desc[UR14][R30.64] ;  /* 0x0000000e1e477981 */ /* 0x000f62000c1e1100 */
[----:B------:R-:W-:-:S03]  /*0fc0*/  IMAD.X R25, R73, 0x1, R68, P1 ;  /* 0x0000000149197824 */ /* 0x000fc600008e0644 */
[----:B------:R-:W3:Y:S04]  /*0fd0*/  LDG.E.U8 R89, desc[UR14][R26.64] ;  /* 0x0000000e1a597981 */ /* 0x000ee8000c1e1100 */
[----:B------:R-:W3:Y:S04]  /*0fe0*/  LDG.E.U8 R67, desc[UR14][R32.64] ;  /* 0x0000000e20437981 */ /* 0x000ee8000c1e1100 */
[----:B------:R-:W3:Y:S04]  /*0ff0*/  LDG.E.U8 R73, desc[UR14][R28.64] ;  /* 0x0000000e1c497981 */ /* 0x000ee8000c1e1100 */
[----:B------:R-:W3:Y:S01]  /*1000*/  LDG.E.U8 R91, desc[UR14][R24.64] ;  /* 0x0000000e185b7981 */ /* 0x000ee2000c1e1100 */
[----:B------:R-:W-:Y:S06]  /*1010*/  BAR.SYNC.DEFER_BLOCKING 0x0 ;  /* 0x0000000000007b1d */ /* 0x000fec0000010000 */
[----:B------:R-:W-:Y:S01]  /*1020*/  UMOV UR9, 0xc0000010 ;  /* 0xc000001000097882 */ /* 0x000fe20000000000 */
[----:B------:R-:W-:-:S02]  /*1030*/  IADD3 R62, P1, R78, UR4, RZ ;  /* 0x000000044e3e7c10 */ /* 0x000fc4000ff3e0ff */
[----:B------:R-:W-:Y:S01]  /*1040*/  IADD3 R64, P2, R82, UR4, RZ ;  /* 0x0000000452407c10 */ /* 0x000fe2000ff5e0ff */
[----:B--2---:R0:W-:Y:S04]  /*1050*/  STS.U8 [R18+UR6+0x800], R39 ;  /* 0x0008002712007988 */ /* 0x0041e80008000006 */
[----:B----4-:R1:W-:Y:S04]  /*1060*/  STS.U8 [R18+UR6+0x900], R63 ;  /* 0x0009003f12007988 */ /* 0x0103e80008000006 */
[----:B-----5:R-:W-:Y:S04]  /*1070*/  STS.U8 [R18+UR6+0xa00], R71 ;  /* 0x000a004712007988 */ /* 0x020fe80008000006 */
[----:B---3--:R-:W-:Y:S04]  /*1080*/  STS.U8 [R18+UR6+0xb00], R89 ;  /* 0x000b005912007988 */ /* 0x008fe80008000006 */
[----:B------:R2:W-:Y:S04]  /*1090*/  STS.U8 [R8+UR6+0x880], R65 ;  /* 0x0008804108007988 */ /* 0x0005e80008000006 */
[----:B------:R3:W-:Y:S04]  /*10a0*/  STS.U8 [R8+UR6+0x980], R67 ;  /* 0x0009804308007988 */ /* 0x0007e80008000006 */
[----:B------:R-:W-:Y:S04]  /*10b0*/  STS.U8 [R8+UR6+0xa80], R73 ;  /* 0x000a804908007988 */ /* 0x000fe80008000006 */
[----:B------:R4:W-:Y:S01]  /*10c0*/  STS.U8 [R8+UR6+0xb80], R91 ;  /* 0x000b805b08007988 */ /* 0x0009e20008000006 */
[----:B------:R5:W-:Y:S06]  /*10d0*/  MEMBAR.ALL.CTA ;  /* 0x0000000000007992 */ /* 0x000bec0000008000 */
[----:B-----5:R-:W5:Y:S02]  /*10e0*/  FENCE.VIEW.ASYNC.S ;  /* 0x00000000000073c6 */ /* 0x020f640000000000 */
[----:B-----5:R-:W-:Y:S06]  /*10f0*/  BAR.SYNC.DEFER_BLOCKING 0x0 ;  /* 0x0000000000007b1d */ /* 0x020fec0000010000 */
[----:B0-----:R-:W-:-:S06]  /*1100*/  WARPGROUP.ARRIVE ;  /* 0x00000000000079c5 */ /* 0x001fcc0000000000 */
[----:B------:R-:W-:Y:S01]  /*1110*/  QGMMA.64x32x32.F32.E4M3.E4M3 R24, gdesc[UR8], RZ, !UPT, gsb0 ;  /* 0x00600000081879f3 */ /* 0x000fe2000c0008ff */
[----:B------:R-:W-:-:S06]  /*1120*/  USHF.R.S32.HI UR9, URZ, 0x1f, UR4 ;  /* 0x0000001f3f097899 */ /* 0x000fcc0008011404 */
[----:B-1----:R-:W-:Y:S02]  /*1130*/  IADD3.X R63, R81, UR9, RZ, P1, !PT ;  /* 0x00000009513f7c10 */ /* 0x002fe40008ffe4ff */
[----:B------:R-:W-:Y:S02]  /*1140*/  IADD3 R66, P1, R83, UR4, RZ ;  /* 0x0000000453427c10 */ /* 0x000fe4000ff3e0ff */
[----:B--2---:R-:W-:Y:S01]  /*1150*/  IADD3.X R65, R85, UR9, RZ, P2, !PT ;  /* 0x0000000955417c10 */ /* 0x004fe200097fe4ff */
[----:B------:R0:W2:Y:S01]  /*1160*/  LDG.E.U8 R89, desc[UR14][R62.64] ;  /* 0x0000000e3e597981 */ /* 0x0000a2000c1e1100 */
[----:B---3--:R-:W-:-:S04]  /*1170*/  IADD3.X R67, R17, UR9, RZ, P1, !PT ;  /* 0x0000000911437c10 */ /* 0x008fc80008ffe4ff */
[----:B------:R1:W3:Y:S01]  /*1180*/  LDG.E.U8 R65, desc[UR14][R64.64] ;  /* 0x0000000e40417981 */ /* 0x0002e2000c1e1100 */
[----:B------:R-:W-:-:S03]  /*1190*/  IADD3 R70, P1, R16, UR4, RZ ;  /* 0x0000000410467c10 */ /* 0x000fc6000ff3e0ff */
[----:B------:R5:W3:Y:S01]  /*11a0*/  LDG.E.U8 R67, desc[UR14][R66.64] ;  /* 0x0000000e42437981 */ /* 0x000ae2000c1e1100 */
[----:B------:R-:W-:Y:S02]  /*11b0*/  IADD3.X R71, R12, UR9, RZ, P1, !PT ;  /* 0x000000090c477c10 */ /* 0x000fe40008ffe4ff */
[----:B------:R-:W-:-:S04]  /*11c0*/  IADD3 R90, P1, R14, UR4, RZ ;  /* 0x000000040e5a7c10 */ /* 0x000fc8000ff3e0ff */
[----:B----4-:R-:W-:Y:S01]  /*11d0*/  IADD3.X R91, R10, UR9, RZ, P1, !PT ;  /* 0x000000090a5b7c10 */ /* 0x010fe20008ffe4ff */
[----:B------:R-:W4:Y:S01]  /*11e0*/  LDG.E.U8 R71, desc[UR14][R70.64] ;  /* 0x0000000e46477981 */ /* 0x000f22000c1e1100 */
[----:B0-----:R-:W-:-:S04]  /*11f0*/  IADD3 R62, P1, R13, UR4, RZ ;  /* 0x000000040d3e7c10 */ /* 0x001fc8000ff3e0ff */
[----:B------:R-:W-:Y:S01]  /*1200*/  IADD3.X R63, R9, UR9, RZ, P1, !PT ;  /* 0x00000009093f7c10 */ /* 0x000fe20008ffe4ff */
[----:B------:R-:W4:Y:S04]  /*1210*/  LDG.E.U8 R91, desc[UR14][R90.64] ;  /* 0x0000000e5a5b7981 */ /* 0x000f28000c1e1100 */
[----:B------:R0:W4:Y:S01]  /*1220*/  LDG.E.U8 R93, desc[UR14][R62.64] ;  /* 0x0000000e3e5d7981 */ /* 0x000122000c1e1100 */
[----:B------:R-:W-:Y:S02]  /*1230*/  WARPGROUP.DEPBAR.LE gsb0, 0x0 ;  /* 0x00008000000079c5 */ /* 0x000fe40000010000 */
[----:B-1----:R-:W-:Y:S01]  /*1240*/  FMUL R64, R26, UR12 ;  /* 0x0000000c1a407c20 */ /* 0x002fe20008400000 */
[----:B-----5:R-:W-:-:S05]  /*1250*/  FMUL R66, R27, UR12 ;  /* 0x0000000c1b427c20 */ /* 0x020fca0008400000 */
[----:B------:R-:W-:Y:S01]  /*1260*/  FMNMX R66, R64, R66, !PT ;  /* 0x0000004240427209 */ /* 0x000fe20007800000 */
[----:B------:R-:W-:-:S05]  /*1270*/  FMUL R64, R30, UR12 ;  /* 0x0000000c1e407c20 */ /* 0x000fca0008400000 */
[----:B------:R-:W-:Y:S01]  /*1280*/  FMNMX R66, R64, R66, !PT ;  /* 0x0000004240427209 */ /* 0x000fe20007800000 */
[----:B------:R-:W-:-:S05]  /*1290*/  FMUL R64, R31, UR12 ;  /* 0x0000000c1f407c20 */ /* 0x000fca0008400000 */
[----:B------:R-:W-:Y:S01]  /*12a0*/  FMNMX R66, R64, R66, !PT ;  /* 0x0000004240427209 */ /* 0x000fe20007800000 */
[----:B------:R-:W-:Y:S01]  /*12b0*/  FMUL R64, R34, UR12 ;  /* 0x0000000c22407c20 */ /* 0x000fe20008400000 */
[----:B0-----:R-:W-:-:S04]  /*12c0*/  FMUL R62, R35, UR12 ;  /* 0x0000000c233e7c20 */ /* 0x001fc80008400000 */
[----:B------:R-:W-:-:S04]  /*12d0*/  FMNMX R64, R64, R66, !PT ;  /* 0x0000004240407209 */ /* 0x000fc80007800000 */
[----:B------:R-:W-:Y:S01]  /*12e0*/  FMNMX R63, R62, R64, !PT ;  /* 0x000000403e3f7209 */ /* 0x000fe20007800000 */
[----:B------:R-:W-:-:S05]  /*12f0*/  FMUL R62, R38, UR12 ;  /* 0x0000000c263e7c20 */ /* 0x000fca0008400000 */
[----:B------:R-:W-:Y:S01]  /*1300*/  FMNMX R63, R62, R63, !PT ;  /* 0x0000003f3e3f7209 */ /* 0x000fe20007800000 */
[----:B------:R-:W-:Y:S01]  /*1310*/  FMUL R62, R39, UR12 ;  /* 0x0000000c273e7c20 */ /* 0x000fe20008400000 */
[----:B------:R-:W-:-:S04]  /*1320*/  IADD3 R72, P2, R15, UR4, RZ ;  /* 0x000000040f487c10 */ /* 0x000fc8000ff5e0ff */
[----:B------:R-:W-:Y:S02]  /*1330*/  FMNMX R66, R62, R63, !PT ;  /* 0x0000003f3e427209 */ /* 0x000fe40007800000 */
[----:B------:R-:W-:Y:S02]  /*1340*/  IADD3 R62, P1, R80, UR4, RZ ;  /* 0x00000004503e7c10 */ /* 0x000fe4000ff3e0ff */
[----:B------:R-:W-:Y:S02]  /*1350*/  IADD3.X R73, R11, UR9, RZ, P2, !PT ;  /* 0x000000090b497c10 */ /* 0x000fe400097fe4ff */
[----:B------:R-:W-:-:S04]  /*1360*/  IADD3.X R63, R84, UR9, RZ, P1, !PT ;  /* 0x00000009543f7c10 */ /* 0x000fc80008ffe4ff */
[----:B------:R-:W5:Y:S04]  /*1370*/  LDG.E.U8 R73, desc[UR14][R72.64] ;  /* 0x0000000e48497981 */ /* 0x000f68000c1e1100 */
[----:B------:R0:W5:Y:S04]  /*1380*/  LDG.E.U8 R63, desc[UR14][R62.64] ;  /* 0x0000000e3e3f7981 */ /* 0x000168000c1e1100 */
[----:B------:R-:W1:Y:S01]  /*1390*/  SHFL.BFLY PT, R64, R66, 0x2, 0x1f ;  /* 0x0c401f0042407f89 */ /* 0x000e6200000e0000 */
[----:B------:R-:W-:Y:S01]  /*13a0*/  BAR.SYNC.DEFER_BLOCKING 0x0 ;  /* 0x0000000000007b1d */ /* 0x000fe20000010000 */
[----:B0-----:R-:W-:Y:S01]  /*13b0*/  FMUL R62, R24, UR12 ;  /* 0x0000000c183e7c20 */ /* 0x001fe20008400000 */
[----:B-1----:R-:W-:Y:S01]  /*13c0*/  FMNMX R70, R66, R64, !PT ;  /* 0x0000004042467209 */ /* 0x002fe20007800000 */
[----:B------:R-:W-:-:S05]  /*13d0*/  FMUL R66, R25, UR12 ;  /* 0x0000000c19427c20 */ /* 0x000fca0008400000 */
[----:B------:R-:W-:Y:S01]  /*13e0*/  FMNMX R66, R62, R66, !PT ;  /* 0x000000423e427209 */ /* 0x000fe20007800000 */
[----:B------:R-:W-:-:S05]  /*13f0*/  FMUL R62, R28, UR12 ;  /* 0x0000000c1c3e7c20 */ /* 0x000fca0008400000 */
[----:B------:R-:W-:Y:S01]  /*1400*/  FMNMX R66, R62, R66, !PT ;  /* 0x000000423e427209 */ /* 0x000fe20007800000 */
[----:B------:R-:W-:Y:S01]  /*1410*/  FMUL R62, R29, UR12 ;  /* 0x0000000c1d3e7c20 */ /* 0x000fe20008400000 */
[----:B------:R-:W0:Y:S04]  /*1420*/  SHFL.BFLY PT, R64, R70, 0x1, 0x1f ;  /* 0x0c201f0046407f89 */ /* 0x000e2800000e0000 */
[----:B------:R-:W-:Y:S01]  /*1430*/  FMNMX R66, R62, R66, !PT ;  /* 0x000000423e427209 */ /* 0x000fe20007800000 */
[----:B------:R-:W-:-:S05]  /*1440*/  FMUL R62, R32, UR12 ;  /* 0x0000000c203e7c20 */ /* 0x000fca0008400000 */
[----:B------:R-:W-:Y:S01]  /*1450*/  FMNMX R66, R62, R66, !PT ;  /* 0x000000423e427209 */ /* 0x000fe20007800000 */
[----:B------:R-:W-:-:S05]  /*1460*/  FMUL R62, R33, UR12 ;  /* 0x0000000c213e7c20 */ /* 0x000fca0008400000 */
[----:B------:R-:W-:Y:S01]  /*1470*/  FMNMX R66, R62, R66, !PT ;  /* 0x000000423e427209 */ /* 0x000fe20007800000 */
[----:B------:R-:W-:-:S05]  /*1480*/  FMUL R62, R36, UR12 ;  /* 0x0000000c243e7c20 */ /* 0x000fca0008400000 */
[----:B------:R-:W-:Y:S01]  /*1490*/  FMNMX R66, R62, R66, !PT ;  /* 0x000000423e427209 */ /* 0x000fe20007800000 */
[----:B------:R-:W-:Y:S01]  /*14a0*/  FMUL R62, R37, UR12 ;  /* 0x0000000c253e7c20 */ /* 0x000fe20008400000 */
[----:B0-----:R-:W-:-:S04]  /*14b0*/  FMNMX R64, R70, R64, !PT ;  /* 0x0000004046407209 */ /* 0x001fc80007800000 */
[----:B------:R-:W-:-:S05]  /*14c0*/  FMNMX R70, R62, R66, !PT ;  /* 0x000000423e467209 */ /* 0x000fca0007800000 */
[----:B------:R-:W0:Y:S01]  /*14d0*/  SHFL.BFLY PT, R66, R70, 0x2, 0x1f ;  /* 0x0c401f0046427f89 */ /* 0x000e2200000e0000 */
[----:B------:R-:W-:-:S05]  /*14e0*/  FMNMX R64, R64, R3, !PT ;  /* 0x0000000340407209 */ /* 0x000fca0007800000 */
[--C-:B------:R-:W-:Y:S01]  /*14f0*/  FFMA R26, R26, UR12, -R64.reuse ;  /* 0x0000000c1a1a7c23 */ /* 0x100fe20008000840 */
[----:B------:R-:W-:-:S03]  /*1500*/  FFMA R27, R27, UR12, -R64 ;  /* 0x0000000c1b1b7c23 */ /* 0x000fc60008000840 */
[----:B------:R-:W-:Y:S01]  /*1510*/  FMUL R72, R26, 1.4426950216293334961 ;  /* 0x3fb8aa3b1a487820 */ /* 0x000fe20000400000 */
[----:B------:R-:W-:-:S05]  /*1520*/  FMUL R90, R27, 1.4426950216293334961 ;  /* 0x3fb8aa3b1b5a7820 */ /* 0x000fca0000400000 */
[----:B------:R-:W-:Y:S01]  /*1530*/  MUFU.EX2 R72, R72 ;  /* 0x0000004800487308 */ /* 0x000fe20000000800 */
[----:B0-----:R-:W-:-:S07]  /*1540*/  FMNMX R66, R70, R66, !PT ;  /* 0x0000004246427209 */ /* 0x001fce0007800000 */
[----:B------:R-:W0:Y:S01]  /*1550*/  MUFU.EX2 R90, R90 ;  /* 0x0000005a005a7308 */ /* 0x000e220000000800 */
[----:B------:R-:W1:Y:S01]  /*1560*/  SHFL.BFLY PT, R62, R66, 0x1, 0x1f ;  /* 0x0c201f00423e7f89 */ /* 0x000e6200000e0000 */
[----:B------:R-:W-:Y:S01]  /*1570*/  FFMA R31, R31, UR12, -R64 ;  /* 0x0000000c1f1f7c23 */ /* 0x000fe20008000840 */
[----:B0-----:R-:W-:Y:S01]  /*1580*/  FADD R27, R72, R90 ;  /* 0x0000005a481b7221 */ /* 0x001fe20000000000 */
[----:B------:R-:W-:Y:S02]  /*1590*/  F2FP.SATFINITE.E4M3.F32.PACK_AB_MERGE_C R26, R90, R72, RZ ;  /* 0x000000485a1a723e */ /* 0x000fe400048070ff */
[----:B------:R-:W-:Y:S01]  /*15a0*/  FMUL R72, R31, 1.4426950216293334961 ;  /* 0x3fb8aa3b1f487820 */ /* 0x000fe20000400000 */
[----:B------:R-:W-:-:S04]  /*15b0*/  FFMA R31, R34, UR12, -R64 ;  /* 0x0000000c221f7c23 */ /* 0x000fc80008000840 */
[----:B------:R-:W-:Y:S01]  /*15c0*/  FMUL R90, R31, 1.4426950216293334961 ;  /* 0x3fb8aa3b1f5a7820 */ /* 0x000fe20000400000 */
[----:B-1----:R-:W-:Y:S01]  /*15d0*/  FMNMX R31, R66, R62, !PT ;  /* 0x0000003e421f7209 */ /* 0x002fe20007800000 */
[----:B------:R-:W-:-:S03]  /*15e0*/  FFMA R62, R38, UR12, -R64 ;  /* 0x0000000c263e7c23 */ /* 0x000fc60008000840 */
[----:B------:R-:W-:Y:S01]  /*15f0*/  FMNMX R31, R31, R88, !PT ;  /* 0x000000581f1f7209 */ /* 0x000fe20007800000 */
[----:B------:R-:W-:Y:S01]  /*1600*/  FMUL R92, R62, 1.4426950216293334961 ;  /* 0x3fb8aa3b3e5c7820 */ /* 0x000fe20000400000 */
[--C-:B------:R-:W-:Y:S01]  /*1610*/  FFMA R62, R39, UR12, -R64.reuse ;  /* 0x0000000c273e7c23 */ /* 0x100fe20008000840 */
[----:B------:R-:W-:-:S03]  /*1620*/  FFMA R70, R35, UR12, -R64 ;  /* 0x0000000c23467c23 */ /* 0x000fc60008000840 */
[----:B------:R-:W-:Y:S01]  /*1630*/  FMUL R66, R62, 1.4426950216293334961 ;  /* 0x3fb8aa3b3e427820 */ /* 0x000fe20000400000 */
[--C-:B------:R-:W-:Y:S01]  /*1640*/  FFMA R62, R24, UR12, -R31.reuse ;  /* 0x0000000c183e7c23 */ /* 0x100fe2000800081f */
[----:B------:R-:W-:Y:S02]  /*1650*/  FMUL R70, R70, 1.4426950216293334961 ;  /* 0x3fb8aa3b46467820 */ /* 0x000fe40000400000 */
[----:B------:R0:W-:Y:S01]  /*1660*/  MUFU.EX2 R24, R66 ;  /* 0x0000004200187308 */ /* 0x0001e20000000800 */
[--C-:B------:R-:W-:Y:S01]  /*1670*/  FFMA R28, R28, UR12, -R31.reuse ;  /* 0x0000000c1c1c7c23 */ /* 0x100fe2000800081f */
[----:B------:R-:W-:Y:S01]  /*1680*/  FFMA R30, R30, UR12, -R64 ;  /* 0x0000000c1e1e7c23 */ /* 0x000fe20008000840 */
[----:B0-----:R-:W-:Y:S01]  /*1690*/  FMUL R66, R62, 1.4426950216293334961 ;  /* 0x3fb8aa3b3e427820 */ /* 0x001fe20000400000 */
[----:B------:R-:W-:-:S04]  /*16a0*/  FFMA R62, R25, UR12, -R31 ;  /* 0x0000000c193e7c23 */ /* 0x000fc8000800081f */
[----:B------:R0:W-:Y:S01]  /*16b0*/  MUFU.EX2 R38, R70 ;  /* 0x0000004600267308 */ /* 0x0001e20000000800 */
[----:B------:R-:W-:Y:S01]  /*16c0*/  FMUL R30, R30, 1.4426950216293334961 ;  /* 0x3fb8aa3b1e1e7820 */ /* 0x000fe20000400000 */
[----:B------:R-:W-:Y:S01]  /*16d0*/  FMUL R62, R62, 1.4426950216293334961 ;  /* 0x3fb8aa3b3e3e7820 */ /* 0x000fe20000400000 */
[----:B0-----:R-:W-:Y:S01]  /*16e0*/  FMUL R70, R28, 1.4426950216293334961 ;  /* 0x3fb8aa3b1c467820 */ /* 0x001fe20000400000 */
[----:B------:R-:W-:-:S04]  /*16f0*/  FFMA R28, R29, UR12, -R31 ;  /* 0x0000000c1d1c7c23 */ /* 0x000fc8000800081f */
[----:B------:R0:W-:Y:S08]  /*1700*/  MUFU.EX2 R34, R72 ;  /* 0x0000004800227308 */ /* 0x0001f00000000800 */
[----:B------:R-:W-:Y:S01]  /*1710*/  MUFU.EX2 R25, R66 ;  /* 0x0000004200197308 */ /* 0x000fe20000000800 */
[----:B0-----:R-:W-:Y:S01]  /*1720*/  FMUL R72, R28, 1.4426950216293334961 ;  /* 0x3fb8aa3b1c487820 */ /* 0x001fe20000400000 */
[----:B------:R-:W-:-:S06]  /*1730*/  FFMA R28, R32, UR12, -R31 ;  /* 0x0000000c201c7c23 */ /* 0x000fcc000800081f */
[----:B------:R-:W0:Y:S08]  /*1740*/  MUFU.EX2 R62, R62 ;  /* 0x0000003e003e7308 */ /* 0x000e300000000800 */
[----:B------:R-:W1:Y:S08]  /*1750*/  MUFU.EX2 R30, R30 ;  /* 0x0000001e001e7308 */ /* 0x000e700000000800 */
[----:B------:R0:W-:Y:S01]  /*1760*/  MUFU.EX2 R35, R90 ;  /* 0x0000005a00237308 */ /* 0x0001e20000000800 */
[----:B------:R-:W-:-:S07]  /*1770*/  FFMA R37, R37, UR12, -R31 ;  /* 0x0000000c25257c23 */ /* 0x000fce000800081f */
[----:B------:R1:W2:Y:S01]  /*1780*/  MUFU.EX2 R29, R70 ;  /* 0x00000046001d7308 */ /* 0x0002a20000000800 */
[----:B0-----:R-:W-:Y:S01]  /*1790*/  FMUL R90, R28, 1.4426950216293334961 ;  /* 0x3fb8aa3b1c5a7820 */ /* 0x001fe20000400000 */
[----:B------:R-:W-:-:S04]  /*17a0*/  FFMA R28, R33, UR12, -R31 ;  /* 0x0000000c211c7c23 */ /* 0x000fc8000800081f */
[----:B------:R-:W-:Y:S02]  /*17b0*/  FMUL R66, R28, 1.4426950216293334961 ;  /* 0x3fb8aa3b1c427820 */ /* 0x000fe40000400000 */
[----:B------:R-:W0:Y:S01]  /*17c0*/  MUFU.EX2 R32, R72 ;  /* 0x0000004800207308 */ /* 0x000e220000000800 */
[----:B------:R-:W-:Y:S01]  /*17d0*/  FFMA R28, R36, UR12, -R31 ;  /* 0x0000000c241c7c23 */ /* 0x000fe2000800081f */
[----:B------:R-:W-:-:S03]  /*17e0*/  FMUL R37, R37, 1.4426950216293334961 ;  /* 0x3fb8aa3b25257820 */ /* 0x000fc60000400000 */
[----:B------:R-:W-:Y:S01]  /*17f0*/  FMUL R28, R28, 1.4426950216293334961 ;  /* 0x3fb8aa3b1c1c7820 */ /* 0x000fe20000400000 */
[----:B------:R-:W-:Y:S02]  /*1800*/  F2FP.SATFINITE.E4M3.F32.PACK_AB_MERGE_C R26, R62, R25, R26 ;  /* 0x000000193e1a723e */ /* 0x000fe4000480701a */
[----:B------:R-:W-:Y:S01]  /*1810*/  MUFU.EX2 R33, R90 ;  /* 0x0000005a00217308 */ /* 0x000fe20000000800 */
[----:B------:R-:W-:Y:S01]  /*1820*/  FADD R62, R25, R62 ;  /* 0x0000003e193e7221 */ /* 0x000fe20000000000 */
[----:B-1----:R-:W-:-:S06]  /*1830*/  FADD R70, R30, R27 ;  /* 0x0000001b1e467221 */ /* 0x002fcc0000000000 */
[----:B------:R-:W1:Y:S01]  /*1840*/  MUFU.EX2 R36, R66 ;  /* 0x0000004200247308 */ /* 0x000e620000000800 */
[----:B------:R-:W-:Y:S01]  /*1850*/  F2FP.SATFINITE.E4M3.F32.PACK_AB_MERGE_C R30, R34, R30, RZ ;  /* 0x0000001e221e723e */ /* 0x000fe200048070ff */
[----:B--2---:R-:W-:-:S06]  /*1860*/  FADD R27, R29, R62 ;  /* 0x0000003e1d1b7221 */ /* 0x004fcc0000000000 */
[----:B------:R-:W2:Y:S01]  /*1870*/  MUFU.EX2 R39, R92 ;  /* 0x0000005c00277308 */ /* 0x000ea20000000800 */
[----:B------:R-:W-:Y:S01]  /*1880*/  FADD R70, R34, R70 ;  /* 0x0000004622467221 */ /* 0x000fe20000000000 */
[----:B0-----:R-:W-:-:S06]  /*1890*/  F2FP.SATFINITE.E4M3.F32.PACK_AB_MERGE_C R29, R32, R29, R30 ;  /* 0x0000001d201d723e */ /* 0x001fcc000480701e */
[----:B------:R-:W-:Y:S01]  /*18a0*/  MUFU.EX2 R28, R28 ;  /* 0x0000001c001c7308 */ /* 0x000fe20000000800 */
[----:B------:R-:W-:Y:S01]  /*18b0*/  FADD R30, R32, R27 ;  /* 0x0000001b201e7221 */ /* 0x000fe20000000000 */
[----:B------:R-:W-:Y:S06]  /*18c0*/  STS.U8 [R18+UR6+0x800], R89 ;  /* 0x0008005912007988 */ /* 0x000fec0008000006 */
[----:B------:R-:W0:Y:S01]  /*18d0*/  MUFU.EX2 R25, R37 ;  /* 0x0000002500197308 */ /* 0x000e220000000800 */
[----:B---3--:R-:W-:Y:S01]  /*18e0*/  STS.U8 [R18+UR6+0x900], R67 ;  /* 0x0009004312007988 */ /* 0x008fe20008000006 */
[----:B------:R-:W-:Y:S01]  /*18f0*/  FADD R27, R35, R70 ;  /* 0x00000046231b7221 */ /* 0x000fe20000000000 */
[----:B------:R-:W-:-:S02]  /*1900*/  F2FP.SATFINITE.E4M3.F32.PACK_AB_MERGE_C R35, R38, R35, RZ ;  /* 0x000000232623723e */ /* 0x000fc400048070ff */
[----:B----4-:R-:W-:Y:S01]  /*1910*/  STS.U8 [R18+UR6+0xb00], R93 ;  /* 0x000b005d12007988 */ /* 0x010fe20008000006 */
[----:B------:R-:W-:Y:S02]  /*1920*/  SEL R32, R26, R29, !P0 ;  /* 0x0000001d1a207207 */ /* 0x000fe40004000000 */
[----:B------:R-:W-:Y:S02]  /*1930*/  SEL R34, R29, R26, !P0 ;  /* 0x0000001a1d227207 */ /* 0x000fe40004000000 */
[----:B-1----:R-:W-:Y:S01]  /*1940*/  F2FP.SATFINITE.E4M3.F32.PACK_AB_MERGE_C R35, R36, R33, R35 ;  /* 0x000000212423723e */ /* 0x002fe20004807023 */
[----:B------:R-:W-:Y:S01]  /*1950*/  FADD R33, R33, R30 ;  /* 0x0000001e21217221 */ /* 0x000fe20000000000 */
[----:B--2---:R-:W-:Y:S01]  /*1960*/  F2FP.SATFINITE.E4M3.F32.PACK_AB_MERGE_C R26, R24, R39, RZ ;  /* 0x00000027181a723e */ /* 0x004fe200048070ff */
[----:B------:R-:W-:Y:S02]  /*1970*/  FADD R3, -R64, R3 ;  /* 0x0000000340037221 */ /* 0x000fe40000000100 */
[----:B------:R-:W-:Y:S01]  /*1980*/  FADD R33, R36, R33 ;  /* 0x0000002124217221 */ /* 0x000fe20000000000 */
[----:B0-----:R-:W-:-:S03]  /*1990*/  F2FP.SATFINITE.E4M3.F32.PACK_AB_MERGE_C R26, R25, R28, R26 ;  /* 0x0000001c191a723e */ /* 0x001fc6000480701a */
[----:B------:R-:W-:Y:S01]  /*19a0*/  FADD R36, R28, R33 ;  /* 0x000000211c247221 */ /* 0x000fe20000000000 */
[----:B------:R-:W-:Y:S01]  /*19b0*/  FMUL R28, R3, 1.4426950216293334961 ;  /* 0x3fb8aa3b031c7820 */ /* 0x000fe20000400000 */
[----:B------:R-:W-:Y:S01]  /*19c0*/  SEL R30, R35, R26, !P0 ;  /* 0x0000001a231e7207 */ /* 0x000fe20004000000 */
[----:B------:R-:W-:Y:S01]  /*19d0*/  FADD R3, -R31, R88 ;  /* 0x000000581f037221 */ /* 0x000fe20000000100 */
[----:B------:R-:W-:Y:S01]  /*19e0*/  SEL R62, R26, R35, !P0 ;  /* 0x000000231a3e7207 */ /* 0x000fe20004000000 */
[----:B------:R-:W-:Y:S01]  /*19f0*/  FADD R38, R38, R27 ;  /* 0x0000001b26267221 */ /* 0x000fe20000000000 */
[----:B-----5:R-:W-:Y:S04]  /*1a00*/  STS.U8 [R18+UR6+0xa00], R73 ;  /* 0x000a004912007988 */ /* 0x020fe80008000006 */
[----:B------:R-:W-:Y:S04]  /*1a10*/  STS.U8 [R8+UR6+0x880], R65 ;  /* 0x0008804108007988 */ /* 0x000fe80008000006 */
[----:B------:R-:W-:Y:S04]  /*1a20*/  STS.U8 [R8+UR6+0x980], R71 ;  /* 0x0009804708007988 */ /* 0x000fe80008000006 */
[----:B------:R-:W-:Y:S04]  /*1a30*/  STS.U8 [R8+UR6+0xa80], R91 ;  /* 0x000a805b08007988 */ /* 0x000fe80008000006 */
[----:B------:R-:W-:Y:S01]  /*1a40*/  STS.U8 [R8+UR6+0xb80], R63 ;  /* 0x000b803f08007988 */ /* 0x000fe20008000006 */
[----:B------:R0:W-:Y:S06]  /*1a50*/  MEMBAR.ALL.CTA ;  /* 0x0000000000007992 */ /* 0x0001ec0000008000 */
[----:B0-----:R-:W0:Y:S01]  /*1a60*/  FENCE.VIEW.ASYNC.S ;  /* 0x00000000000073c6 */ /* 0x001e220000000000 */
[----:B------:R-:W-:-:S03]  /*1a70*/  FMUL R3, R3, 1.4426950216293334961 ;  /* 0x3fb8aa3b03037820 */ /* 0x000fc60000400000 */
[----:B0-----:R-:W-:Y:S04]  /*1a80*/  SHFL.IDX PT, R26, R32, R19, 0x1f ;  /* 0x00001f13201a7589 */ /* 0x001fe800000e0000 */
[----:B------:R-:W0:Y:S04]  /*1a90*/  SHFL.IDX PT, R29, R34, R5, 0x1f ;  /* 0x00001f05221d7589 */ /* 0x000e2800000e0000 */
[----:B------:R-:W-:Y:S04]  /*1aa0*/  SHFL.IDX PT, R30, R30, R19, 0x1f ;  /* 0x00001f131e1e7589 */ /* 0x000fe800000e0000 */
[----:B------:R-:W1:Y:S01]  /*1ab0*/  SHFL.IDX PT, R27, R62, R5, 0x1f ;  /* 0x00001f053e1b7589 */ /* 0x000e6200000e0000 */
[----:B------:R-:W2:Y:S08]  /*1ac0*/  MUFU.EX2 R28, R28 ;  /* 0x0000001c001c7308 */ /* 0x000eb00000000800 */
[----:B------:R-:W3:Y:S01]  /*1ad0*/  MUFU.EX2 R3, R3 ;  /* 0x0000000300037308 */ /* 0x000ee20000000800 */
[----:B------:R-:W-:Y:S01]  /*1ae0*/  FADD R39, R39, R38 ;  /* 0x0000002627277221 */ /* 0x000fe20000000000 */
[----:B------:R-:W-:-:S03]  /*1af0*/  FADD R36, R25, R36 ;  /* 0x0000002419247221 */ /* 0x000fc60000000000 */
[----:B------:R-:W-:Y:S01]  /*1b00*/  FADD R39, R24, R39 ;  /* 0x0000002718277221 */ /* 0x000fe20000000000 */
[C-C-:B0-----:R-:W-:Y:S02]  /*1b10*/  PRMT R24, R26.reuse, R7, R29.reuse ;  /* 0x000000071a187216 */ /* 0x141fe4000000001d */
[----:B------:R-:W-:Y:S01]  /*1b20*/  PRMT R25, R26, R6, R29 ;  /* 0x000000061a197216 */ /* 0x000fe2000000001d */
[-C--:B--2---:R-:W-:Y:S01]  /*1b30*/  FMUL R42, R42, R28.reuse ;  /* 0x0000001c2a2a7220 */ /* 0x084fe20000400000 */
[-C--:B------:R-:W-:Y:S01]  /*1b40*/  FMUL R43, R43, R28.reuse ;  /* 0x0000001c2b2b7220 */ /* 0x080fe20000400000 */
[-C--:B------:R-:W-:Y:S01]  /*1b50*/  FMUL R46, R46, R28.reuse ;  /* 0x0000001c2e2e7220 */ /* 0x080fe20000400000 */
[-C--:B------:R-:W-:Y:S01]  /*1b60*/  FMUL R47, R47, R28.reuse ;  /* 0x0000001c2f2f7220 */ /* 0x080fe20000400000 */
[-C--:B------:R-:W-:Y:S01]  /*1b70*/  FMUL R50, R50, R28.reuse ;  /* 0x0000001c32327220 */ /* 0x080fe20000400000 */
[-C--:B------:R-:W-:Y:S01]  /*1b80*/  FMUL R51, R51, R28.reuse ;  /* 0x0000001c33337220 */ /* 0x080fe20000400000 */
[-C--:B------:R-:W-:Y:S01]  /*1b90*/  FMUL R54, R54, R28.reuse ;  /* 0x0000001c36367220 */ /* 0x080fe20000400000 */
[-C--:B---3--:R-:W-:Y:S01]  /*1ba0*/  FMUL R40, R40, R3.reuse ;  /* 0x0000000328287220 */ /* 0x088fe20000400000 */
[-C--:B------:R-:W-:Y:S01]  /*1bb0*/  FMUL R41, R41, R3.reuse ;  /* 0x0000000329297220 */ /* 0x080fe20000400000 */
[-C--:B------:R-:W-:Y:S01]  /*1bc0*/  FMUL R44, R44, R3.reuse ;  /* 0x000000032c2c7220 */ /* 0x080fe20000400000 */
[-C--:B------:R-:W-:Y:S01]  /*1bd0*/  FMUL R45, R45, R3.reuse ;  /* 0x000000032d2d7220 */ /* 0x080fe20000400000 */
[-C--:B------:R-:W-:Y:S01]  /*1be0*/  FMUL R48, R48, R3.reuse ;  /* 0x0000000330307220 */ /* 0x080fe20000400000 */
[-C--:B------:R-:W-:Y:S01]  /*1bf0*/  FMUL R49, R49, R3.reuse ;  /* 0x0000000331317220 */ /* 0x080fe20000400000 */
[-C--:B------:R-:W-:Y:S01]  /*1c00*/  FMUL R52, R52, R3.reuse ;  /* 0x0000000334347220 */ /* 0x080fe20000400000 */
[----:B------:R-:W-:Y:S01]  /*1c10*/  FMUL R53, R53, R3 ;  /* 0x0000000335357220 */ /* 0x000fe20000400000 */
[----:B------:R-:W-:Y:S01]  /*1c20*/  FMUL R55, R55, R28 ;  /* 0x0000001c37377220 */ /* 0x000fe20000400000 */
[----:B-1----:R-:W-:-:S02]  /*1c30*/  PRMT R26, R30, R7, R27 ;  /* 0x000000071e1a7216 */ /* 0x002fc4000000001b */
[----:B------:R-:W-:Y:S01]  /*1c40*/  PRMT R27, R30, R6, R27 ;  /* 0x000000061e1b7216 */ /* 0x000fe2000000001b */
[----:B------:R-:W-:Y:S06]  /*1c50*/  BAR.SYNC.DEFER_BLOCKING 0x0 ;  /* 0x0000000000007b1d */ /* 0x000fec0000010000 */
[----:B------:R-:W0:Y:S04]  /*1c60*/  SHFL.BFLY PT, R29, R36, 0x2, 0x1f ;  /* 0x0c401f00241d7f89 */ /* 0x000e2800000e0000 */
[----:B------:R-:W1:Y:S01]  /*1c70*/  SHFL.BFLY PT, R30, R39, 0x2, 0x1f ;  /* 0x0c401f00271e7f89 */ /* 0x000e6200000e0000 */
[----:B------:R-:W-:-:S06]  /*1c80*/  WARPGROUP.ARRIVE ;  /* 0x00000000000079c5 */ /* 0x000fcc0000000000 */
[----:B------:R-:W-:Y:S01]  /*1c90*/  QGMMA.64x32x32.F32.E4M3.E4M3 R40, R24, gdesc[UR8], R40, gsb0 ;  /* 0x0060000818287df3 */ /* 0x000fe20008000828 */
[----:B0-----:R-:W-:Y:S01]  /*1ca0*/  FADD R29, R36, R29 ;  /* 0x0000001d241d7221 */ /* 0x001fe20000000000 */
[----:B-1----:R-:W-:-:S04]  /*1cb0*/  FADD R39, R39, R30 ;  /* 0x0000001e27277221 */ /* 0x002fc80000000000 */
[----:B------:R-:W0:Y:S04]  /*1cc0*/  SHFL.BFLY PT, R30, R29, 0x1, 0x1f ;  /* 0x0c201f001d1e7f89 */ /* 0x000e2800000e0000 */
[----:B------:R-:W1:Y:S01]  /*1cd0*/  SHFL.BFLY PT, R32, R39, 0x1, 0x1f ;  /* 0x0c201f0027207f89 */ /* 0x000e6200000e0000 */
[----:B------:R-:W-:-:S06]  /*1ce0*/  UIADD3 UR5, UR5, 0x20, URZ ;  /* 0x0000002005057890 */ /* 0x000fcc000fffe03f */
[----:B------:R-:W-:Y:S01]  /*1cf0*/  ISETP.LE.AND P1, PT, R2, UR5, PT ;  /* 0x0000000502007c0c */ /* 0x000fe2000bf23270 */
[----:B------:R-:W-:Y:S01]  /*1d00*/  ULEA UR4, UR13, UR4, 0x5 ;  /* 0x000000040d047291 */ /* 0x000fe2000f8e283f */
[----:B------:R-:W-:Y:S02]  /*1d10*/  IMAD R4, R61, 0x20, R4 ;  /* 0x000000203d047824 */ /* 0x000fe400078e0204 */
[----:B------:R-:W-:Y:S02]  /*1d20*/  IMAD.MOV.U32 R88, RZ, RZ, R31 ;  /* 0x000000ffff587224 */ /* 0x000fe400078e001f */
[----:B0-----:R-:W-:Y:S01]  /*1d30*/  FADD R30, R29, R30 ;  /* 0x0000001e1d1e7221 */ /* 0x001fe20000000000 */
[----:B-1----:R-:W-:-:S03]  /*1d40*/  FADD R33, R39, R32 ;  /* 0x0000002027217221 */ /* 0x002fc60000000000 */
[----:B------:R-:W-:Y:S01]  /*1d50*/  FFMA R86, R3, R86, R30 ;  /* 0x0000005603567223 */ /* 0x000fe2000000001e */
[----:B------:R-:W-:Y:S02]  /*1d60*/  IMAD.MOV.U32 R3, RZ, RZ, R64 ;  /* 0x000000ffff037224 */ /* 0x000fe400078e0040 */
[----:B------:R-:W-:Y:S01]  /*1d70*/  FFMA R87, R28, R87, R33 ;  /* 0x000000571c577223 */ /* 0x000fe20000000021 */
[----:B------:R-:W-:Y:S02]  /*1d80*/  WARPGROUP.DEPBAR.LE gsb0, 0x0 ;  /* 0x00008000000079c5 */ /* 0x000fe40000010000 */
[----:B------:R-:W-:Y:S05]  /*1d90*/  @!P1 BRA `(.L_x_1) ;  /* 0xfffffff000389947 */ /* 0x000fea000383ffff */
.L_x_0:
[----:B------:R-:W1:Y:S01]  /*1da0*/  S2R R2, SR_TID.X ;  /* 0x0000000000027919 */ /* 0x000e620000002100 */
[----:B0-----:R-:W-:Y:S01]  /*1db0*/  FMUL R4, R55, 0.25 ;  /* 0x3e80000037047820 */ /* 0x001fe20000400000 */
[----:B------:R-:W-:Y:S01]  /*1dc0*/  FSETP.GT.AND P0, PT, |R87|, 8.50705917302346158658e+37, PT ;  /* 0x7e8000005700780b */ /* 0x000fe20003f04200 */
[----:B------:R-:W-:Y:S01]  /*1dd0*/  FMUL R3, R54, 0.25 ;  /* 0x3e80000036037820 */ /* 0x000fe20000400000 */
[----:B------:R-:W-:Y:S01]  /*1de0*/  FMUL R5, R50, 0.25 ;  /* 0x3e80000032057820 */ /* 0x000fe20000400000 */
[----:B------:R-:W-:Y:S01]  /*1df0*/  FMUL R6, R47, 0.25 ;  /* 0x3e8000002f067820 */ /* 0x000fe20000400000 */
[----:B------:R-:W-:Y:S01]  /*1e00*/  FSEL R14, R4, R55, P0 ;  /* 0x00000037040e7208 */ /* 0x000fe20000000000 */
        /* <DEDUP_REMOVED lines=13> */
[C---:B------:R-:W-:Y:S01]  /*1ee0*/  FSETP.GT.AND P1, PT, |R86|.reuse, 8.50705917302346158658e+37, PT ;  /* 0x7e8000005600780b */ /* 0x040fe20003f24200 */
[----:B------:R-:W-:Y:S01]  /*1ef0*/  FMUL R9, R86, 8388608 ;  /* 0x4b00000056097820 */ /* 0x000fe20000400000 */
[----:B------:R-:W-:Y:S01]  /*1f00*/  FSEL R20, R4, R43, P0 ;  /* 0x0000002b04147208 */ /* 0x000fe20000000000 */
[----:B------:R-:W-:Y:S01]  /*1f10*/  FMUL R4, R53, 0.25 ;  /* 0x3e80000035047820 */ /* 0x000fe20000400000 */
[----:B------:R-:W-:Y:S01]  /*1f20*/  FSEL R15, R3, R52, P1 ;  /* 0x00000034030f7208 */ /* 0x000fe20000800000 */
[----:B------:R-:W-:Y:S01]  /*1f30*/  FMUL R3, R44, 0.25 ;  /* 0x3e8000002c037820 */ /* 0x000fe20000400000 */
[----:B------:R-:W-:Y:S01]  /*1f40*/  FSEL R19, R5, R48, P1 ;  /* 0x0000003005137208 */ /* 0x000fe20000800000 */
[----:B------:R-:W-:Y:S01]  /*1f50*/  FMUL R17, R40, 0.25 ;  /* 0x3e80000028117820 */ /* 0x000fe20000400000 */
[----:B------:R-:W-:Y:S01]  /*1f60*/  FSEL R49, R6, R49, P1 ;  /* 0x0000003106317208 */ /* 0x000fe20000800000 */
[----:B------:R-:W-:Y:S01]  /*1f70*/  BAR.SYNC.DEFER_BLOCKING 0x0 ;  /* 0x0000000000007b1d */ /* 0x000fe20000010000 */
[----:B------:R-:W-:-:S02]  /*1f80*/  FSETP.GEU.AND P2, PT, R86, 1.175494350822287508e-38, PT ;  /* 0x008000005600780b */ /* 0x000fc40003f4e000 */
[C---:B-1----:R-:W-:Y:S01]  /*1f90*/  LOP3.LUT R7, R2.reuse, 0x7, RZ, 0xc0, !PT ;  /* 0x0000000702077812 */ /* 0x042fe200078ec0ff */
[----:B------:R-:W-:Y:S01]  /*1fa0*/  IMAD.SHL.U32 R5, R2, 0x4, RZ ;  /* 0x0000000402057824 */ /* 0x000fe200078e00ff */
[----:B------:R-:W-:Y:S01]  /*1fb0*/  FSEL R53, R4, R53, P1 ;  /* 0x0000003504357208 */ /* 0x000fe20000800000 */
[----:B------:R-:W-:Y:S01]  /*1fc0*/  FMUL R4, R45, 0.25 ;  /* 0x3e8000002d047820 */ /* 0x000fe20000400000 */
[----:B------:R-:W-:Y:S01]  /*1fd0*/  LEA R6, R7, UR6, 0x4 ;  /* 0x0000000607067c11 */ /* 0x000fe2000f8e20ff */
[----:B------:R-:W0:Y:S01]  /*1fe0*/  LDC.64 R36, c[0x0][0x228] ;  /* 0x00008a00ff247b82 */ /* 0x000e220000000a00 */
[----:B------:R-:W-:Y:S01]  /*1ff0*/  LOP3.LUT R5, R5, 0xc0, RZ, 0xc0, !PT ;  /* 0x000000c005057812 */ /* 0x000fe200078ec0ff */
[----:B------:R-:W-:Y:S01]  /*2000*/  ULDC.64 UR4, c[0x0][0x270] ;  /* 0x00009c0000047ab9 */ /* 0x000fe20000000a00 */
[----:B------:R-:W-:Y:S01]  /*2010*/  FSEL R23, R3, R44, P1 ;  /* 0x0000002c03177208 */ /* 0x000fe20000800000 */
[----:B------:R-:W-:Y:S01]  /*2020*/  IMAD R8, R7, -0x8, R6 ;  /* 0xfffffff807087824 */ /* 0x000fe200078e0206 */
[----:B------:R-:W-:Y:S01]  /*2030*/  FSEL R9, R9, R86, !P2 ;  /* 0x0000005609097208 */ /* 0x000fe20005000000 */
[----:B------:R-:W-:Y:S01]  /*2040*/  IMAD.SHL.U32 R3, R2, 0x8, RZ ;  /* 0x0000000802037824 */ /* 0x000fe200078e00ff */
[----:B------:R-:W-:Y:S01]  /*2050*/  FSETP.GEU.AND P4, PT, |R87|, 1.175494350822287508e-38, PT ;  /* 0x008000005700780b */ /* 0x000fe20003f8e200 */
[----:B------:R-:W-:Y:S01]  /*2060*/  IMAD.IADD R22, R5, 0x1, R8 ;  /* 0x0000000105167824 */ /* 0x000fe200078e0208 */
[----:B------:R-:W-:Y:S01]  /*2070*/  FSEL R45, R4, R45, P1 ;  /* 0x0000002d042d7208 */ /* 0x000fe20000800000 */
[----:B------:R-:W-:Y:S01]  /*2080*/  FMUL R4, R41, 0.25 ;  /* 0x3e80000029047820 */ /* 0x000fe20000400000 */
[C---:B------:R-:W-:Y:S01]  /*2090*/  FSETP.GEU.AND P5, PT, |R86|.reuse, 1.175494350822287508e-38, PT ;  /* 0x008000005600780b */ /* 0x040fe20003fae200 */
[----:B------:R-:W-:Y:S01]  /*20a0*/  FMUL R8, R87, 8388608 ;  /* 0x4b00000057087820 */ /* 0x000fe20000400000 */
[----:B------:R-:W-:Y:S01]  /*20b0*/  LOP3.LUT R10, R3, 0x380, RZ, 0xc0, !PT ;  /* 0x00000380030a7812 */ /* 0x000fe200078ec0ff */
[----:B------:R-:W-:Y:S01]  /*20c0*/  VIADD R3, R9, 0xc0cafb0d ;  /* 0xc0cafb0d09037836 */ /* 0x000fe20000000000 */
[C---:B------:R-:W-:Y:S01]  /*20d0*/  FSETP.GEU.AND P3, PT, R87.reuse, 1.175494350822287508e-38, PT ;  /* 0x008000005700780b */ /* 0x040fe20003f6e000 */
[----:B------:R-:W-:Y:S01]  /*20e0*/  @P1 FMUL R86, R86, 0.25 ;  /* 0x3e80000056561820 */ /* 0x000fe20000400000 */
[----:B------:R-:W-:Y:S01]  /*20f0*/  LOP3.LUT R21, R2, 0x8, RZ, 0xc0, !PT ;  /* 0x0000000802157812 */ /* 0x000fe200078ec0ff */
[----:B------:R-:W-:Y:S01]  /*2100*/  UIMAD UR4, UR7, UR4, URZ ;  /* 0x00000004070472a4 */ /* 0x000fe2000f8e023f */
[----:B------:R-:W-:Y:S01]  /*2110*/  FSEL R41, R4, R41, P1 ;  /* 0x0000002904297208 */ /* 0x000fe20000800000 */
[----:B------:R-:W-:Y:S01]  /*2120*/  @!P4 FMUL R14, R14, 16777216 ;  /* 0x4b8000000e0ec820 */ /* 0x000fe20000400000 */
[----:B------:R-:W-:Y:S01]  /*2130*/  FSEL R8, R8, R87, !P3 ;  /* 0x0000005708087208 */ /* 0x000fe20005800000 */
[----:B------:R-:W-:Y:S01]  /*2140*/  @P0 FMUL R87, R87, 0.25 ;  /* 0x3e80000057570820 */ /* 0x000fe20000400000 */
[----:B------:R-:W-:Y:S01]  /*2150*/  LOP3.LUT R4, R3, 0xff800000, RZ, 0xc0, !PT ;  /* 0xff80000003047812 */ /* 0x000fe200078ec0ff */
[----:B------:R-:W-:Y:S01]  /*2160*/  IMAD R27, R21, 0x80, R6 ;  /* 0x00000080151b7824 */ /* 0x000fe200078e0206 */
[----:B------:R-:W-:Y:S01]  /*2170*/  FSEL R11, RZ, -23, P2 ;  /* 0xc1b80000ff0b7808 */ /* 0x000fe20001000000 */
[----:B------:R-:W-:Y:S01]  /*2180*/  @!P4 FMUL R87, R87, 16777216 ;  /* 0x4b8000005757c820 */ /* 0x000fe20000400000 */
[----:B------:R-:W-:Y:S01]  /*2190*/  I2FP.F32.S32 R6, R4 ;  /* 0x0000000400067245 */ /* 0x000fe20000201400 */
[----:B------:R-:W-:Y:S01]  /*21a0*/  @!P5 FMUL R86, R86, 16777216 ;  /* 0x4b8000005656d820 */ /* 0x000fe20000400000 */
[----:B------:R-:W-:Y:S01]  /*21b0*/  VIADD R5, R8, 0xc0cafb0d ;  /* 0xc0cafb0d08057836 */ /* 0x000fe20000000000 */
[----:B------:R-:W1:Y:S01]  /*21c0*/  MUFU.RCP R13, R87 ;  /* 0x00000057000d7308 */ /* 0x000e620000001000 */
[----:B------:R-:W-:Y:S01]  /*21d0*/  FSEL R25, R17, R40, P1 ;  /* 0x0000002811197208 */ /* 0x000fe20000800000 */
[----:B------:R-:W-:Y:S01]  /*21e0*/  FFMA.FTZ R11, R6, 1.1920928955078125e-07, R11 ;  /* 0x34000000060b7823 */ /* 0x000fe2000001000b */
[----:B------:R-:W-:Y:S01]  /*21f0*/  FSEL R12, RZ, -23, P3 ;  /* 0xc1b80000ff0c7808 */ /* 0x000fe20001800000 */
[----:B------:R-:W-:Y:S01]  /*2200*/  @!P4 FMUL R54, R54, 16777216 ;  /* 0x4b8000003636c820 */ /* 0x000fe20000400000 */
[----:B------:R-:W-:Y:S01]  /*2210*/  LOP3.LUT R5, R5, 0xff800000, RZ, 0xc0, !PT ;  /* 0xff80000005057812 */ /* 0x000fe200078ec0ff */
[----:B------:R-:W-:Y:S01]  /*2220*/  @!P4 FMUL R16, R16, 16777216 ;  /* 0x4b8000001010c820 */ /* 0x000fe20000400000 */
[----:B------:R-:W-:Y:S01]  /*2230*/  @!P4 FMUL R50, R50, 16777216 ;  /* 0x4b8000003232c820 */ /* 0x000fe20000400000 */
[----:B------:R-:W2:Y:S01]  /*2240*/  MUFU.RCP R6, R86 ;  /* 0x0000005600067308 */ /* 0x000ea20000001000 */
[----:B------:R-:W-:Y:S01]  /*2250*/  I2FP.F32.S32 R7, R5 ;  /* 0x0000000500077245 */ /* 0x000fe20000201400 */
[----:B------:R-:W-:Y:S01]  /*2260*/  @!P4 FMUL R18, R18, 16777216 ;  /* 0x4b8000001212c820 */ /* 0x000fe20000400000 */
[----:B------:R-:W-:Y:S01]  /*2270*/  @!P4 FMUL R46, R46, 16777216 ;  /* 0x4b8000002e2ec820 */ /* 0x000fe20000400000 */
[----:B------:R-:W-:Y:S01]  /*2280*/  @!P4 FMUL R20, R20, 16777216 ;  /* 0x4b8000001414c820 */ /* 0x000fe20000400000 */
[----:B------:R-:W-:Y:S01]  /*2290*/  @!P4 FMUL R42, R42, 16777216 ;  /* 0x4b8000002a2ac820 */ /* 0x000fe20000400000 */
[----:B------:R-:W-:Y:S01]  /*22a0*/  @!P5 FMUL R45, R45, 16777216 ;  /* 0x4b8000002d2dd820 */ /* 0x000fe20000400000 */
[----:B------:R-:W-:Y:S01]  /*22b0*/  @!P5 FMUL R23, R23, 16777216 ;  /* 0x4b8000001717d820 */ /* 0x000fe20000400000 */
[----:B------:R-:W-:Y:S01]  /*22c0*/  @!P5 FMUL R41, R41, 16777216 ;  /* 0x4b8000002929d820 */ /* 0x000fe20000400000 */
[----:B------:R-:W-:Y:S01]  /*22d0*/  @!P5 FMUL R25, R25, 16777216 ;  /* 0x4b8000001919d820 */ /* 0x000fe20000400000 */
[----:B------:R-:W-:Y:S01]  /*22e0*/  LEA.HI R3, R21, R22, RZ, 0x1f ;  /* 0x0000001615037211 */ /* 0x000fe200078ff8ff */
[----:B------:R-:W-:Y:S01]  /*22f0*/  FFMA.FTZ R12, R7, 1.1920928955078125e-07, R12 ;  /* 0x34000000070c7823 */ /* 0x000fe2000001000c */
[C---:B-1----:R-:W-:Y:S01]  /*2300*/  FMUL R14, R13.reuse, R14 ;  /* 0x0000000e0d0e7220 */ /* 0x042fe20000400000 */
[C---:B------:R-:W-:Y:S01]  /*2310*/  FMUL R7, R13.reuse, R54 ;  /* 0x000000360d077220 */ /* 0x040fe20000400000 */
[C---:B------:R-:W-:Y:S01]  /*2320*/  FMUL R17, R13.reuse, R16 ;  /* 0x000000100d117220 */ /* 0x040fe20000400000 */
[C---:B------:R-:W-:Y:S01]  /*2330*/  FMUL R50, R13.reuse, R50 ;  /* 0x000000320d327220 */ /* 0x040fe20000400000 */
[C---:B------:R-:W-:Y:S01]  /*2340*/  FMUL R18, R13.reuse, R18 ;  /* 0x000000120d127220 */ /* 0x040fe20000400000 */
[C---:B------:R-:W-:Y:S01]  /*2350*/  FMUL R21, R13.reuse, R46 ;  /* 0x0000002e0d157220 */ /* 0x040fe20000400000 */
[C---:B------:R-:W-:Y:S01]  /*2360*/  FMUL R22, R13.reuse, R20 ;  /* 0x000000140d167220 */ /* 0x040fe20000400000 */
[----:B------:R-:W-:Y:S01]  /*2370*/  FMUL R13, R13, R42 ;  /* 0x0000002a0d0d7220 */ /* 0x000fe20000400000 */
[----:B------:R-:W-:Y:S01]  /*2380*/  @!P5 FMUL R53, R53, 16777216 ;  /* 0x4b8000003535d820 */ /* 0x000fe20000400000 */
[----:B------:R-:W-:Y:S01]  /*2390*/  @!P5 FMUL R15, R15, 16777216 ;  /* 0x4b8000000f0fd820 */ /* 0x000fe20000400000 */
[----:B------:R-:W-:Y:S01]  /*23a0*/  @!P5 FMUL R49, R49, 16777216 ;  /* 0x4b8000003131d820 */ /* 0x000fe20000400000 */
[----:B------:R-:W-:Y:S01]  /*23b0*/  @!P5 FMUL R19, R19, 16777216 ;  /* 0x4b8000001313d820 */ /* 0x000fe20000400000 */
[C---:B--2---:R-:W-:Y:S01]  /*23c0*/  FMUL R41, R6.reuse, R41 ;  /* 0x0000002906297220 */ /* 0x044fe20000400000 */
[C---:B------:R-:W-:Y:S01]  /*23d0*/  FMUL R24, R6.reuse, R25 ;  /* 0x0000001906187220 */ /* 0x040fe20000400000 */
[C---:B------:R-:W-:Y:S01]  /*23e0*/  FMUL R45, R6.reuse, R45 ;  /* 0x0000002d062d7220 */ /* 0x040fe20000400000 */
[C---:B------:R-:W-:Y:S01]  /*23f0*/  FMUL R20, R6.reuse, R23 ;  /* 0x0000001706147220 */ /* 0x040fe20000400000 */
[C---:B------:R-:W-:Y:S01]  /*2400*/  FMUL R53, R6.reuse, R53 ;  /* 0x0000003506357220 */ /* 0x040fe20000400000 */
[C---:B------:R-:W-:Y:S01]  /*2410*/  FMUL R16, R6.reuse, R15 ;  /* 0x0000000f06107220 */ /* 0x040fe20000400000 */
[C---:B------:R-:W-:Y:S01]  /*2420*/  FMUL R49, R6.reuse, R49 ;  /* 0x0000003106317220 */ /* 0x040fe20000400000 */
[----:B------:R-:W-:Y:S01]  /*2430*/  FMUL R6, R6, R19 ;  /* 0x0000001306067220 */ /* 0x000fe20000400000 */
[----:B------:R-:W-:Y:S01]  /*2440*/  F2FP.SATFINITE.E4M3.F32.PACK_AB_MERGE_C R13, R22, R13, RZ ;  /* 0x0000000d160d723e */ /* 0x000fe200048070ff */
[----:B------:R-:W-:Y:S01]  /*2450*/  IMAD.IADD R4, R9, 0x1, -R4 ;  /* 0x0000000109047824 */ /* 0x000fe200078e0a04 */
[----:B------:R-:W-:Y:S01]  /*2460*/  F2FP.SATFINITE.E4M3.F32.PACK_AB_MERGE_C R24, R41, R24, RZ ;  /* 0x000000182918723e */ /* 0x000fe200048070ff */
[----:B------:R-:W-:Y:S01]  /*2470*/  IMAD.IADD R5, R8, 0x1, -R5 ;  /* 0x0000000108057824 */ /* 0x000fe200078e0a05 */
[----:B------:R-:W-:Y:S01]  /*2480*/  F2FP.SATFINITE.E4M3.F32.PACK_AB_MERGE_C R20, R45, R20, RZ ;  /* 0x000000142d14723e */ /* 0x000fe200048070ff */
[----:B------:R-:W-:Y:S01]  /*2490*/  IMAD.IADD R10, R10, 0x1, R27 ;  /* 0x000000010a0a7824 */ /* 0x000fe200078e021b */
[----:B------:R-:W-:-:S02]  /*24a0*/  F2FP.SATFINITE.E4M3.F32.PACK_AB_MERGE_C R18, R18, R21, RZ ;  /* 0x000000151212723e */ /* 0x000fc400048070ff */
[----:B------:R-:W-:Y:S02]  /*24b0*/  LOP3.LUT R21, R13, 0xffff, RZ, 0xc0, !PT ;  /* 0x0000ffff0d157812 */ /* 0x000fe400078ec0ff */
[----:B------:R-:W-:Y:S02]  /*24c0*/  F2FP.SATFINITE.E4M3.F32.PACK_AB_MERGE_C R6, R49, R6, RZ ;  /* 0x000000063106723e */ /* 0x000fe400048070ff */
[----:B------:R-:W-:Y:S02]  /*24d0*/  F2FP.SATFINITE.E4M3.F32.PACK_AB_MERGE_C R17, R17, R50, RZ ;  /* 0x000000321111723e */ /* 0x000fe400048070ff */
[----:B------:R-:W-:Y:S02]  /*24e0*/  LOP3.LUT R24, R24, 0xffff, RZ, 0xc0, !PT ;  /* 0x0000ffff18187812 */ /* 0x000fe400078ec0ff */
[----:B------:R-:W-:Y:S02]  /*24f0*/  LOP3.LUT R13, R20, 0xffff, RZ, 0xc0, !PT ;  /* 0x0000ffff140d7812 */ /* 0x000fe400078ec0ff */
[----:B------:R-:W-:-:S02]  /*2500*/  LOP3.LUT R22, R18, 0xffff, RZ, 0xc0, !PT ;  /* 0x0000ffff12167812 */ /* 0x000fc400078ec0ff */
[----:B------:R-:W-:Y:S02]  /*2510*/  LOP3.LUT R23, R6, 0xffff, RZ, 0xc0, !PT ;  /* 0x0000ffff06177812 */ /* 0x000fe400078ec0ff */
[----:B------:R-:W-:Y:S02]  /*2520*/  LOP3.LUT R25, R17, 0xffff, RZ, 0xc0, !PT ;  /* 0x0000ffff11197812 */ /* 0x000fe400078ec0ff */
[--C-:B------:R-:W-:Y:S02]  /*2530*/  PRMT R15, R24, 0x3340, R13.reuse ;  /* 0x00003340180f7816 */ /* 0x100fe4000000000d */
[----:B------:R-:W-:Y:S02]  /*2540*/  SHF.R.U32.HI R6, RZ, 0x8, R24 ;  /* 0x00000008ff067819 */ /* 0x000fe40000011618 */
[----:B------:R-:W-:Y:S02]  /*2550*/  SHF.R.U32.HI R13, RZ, 0x8, R13 ;  /* 0x00000008ff0d7819 */ /* 0x000fe4000001160d */
[----:B------:R-:W-:-:S02]  /*2560*/  PRMT R19, R25, 0x3340, R0 ;  /* 0x0000334019137816 */ /* 0x000fc40000000000 */
[----:B------:R-:W-:Y:S02]  /*2570*/  PRMT R18, R21, 0x3340, R22 ;  /* 0x0000334015127816 */ /* 0x000fe40000000016 */
[----:B------:R-:W-:Y:S02]  /*2580*/  LOP3.LUT R13, R13, 0xffff, RZ, 0xc0, !PT ;  /* 0x0000ffff0d0d7812 */ /* 0x000fe400078ec0ff */
[----:B------:R-:W-:Y:S02]  /*2590*/  LOP3.LUT R6, R6, 0xffff, RZ, 0xc0, !PT ;  /* 0x0000ffff06067812 */ /* 0x000fe400078ec0ff */
[----:B------:R-:W-:Y:S02]  /*25a0*/  F2FP.SATFINITE.E4M3.F32.PACK_AB_MERGE_C R53, R53, R16, RZ ;  /* 0x000000103535723e */ /* 0x000fe400048070ff */
[----:B------:R-:W-:Y:S02]  /*25b0*/  PRMT R16, R23, 0x3340, R0 ;  /* 0x0000334017107816 */ /* 0x000fe40000000000 */
[----:B------:R-:W-:-:S02]  /*25c0*/  PRMT R28, R18, 0x5410, R19 ;  /* 0x00005410121c7816 */ /* 0x000fc40000000013 */
[----:B------:R-:W-:Y:S02]  /*25d0*/  PRMT R19, R6, 0x3340, R13 ;  /* 0x0000334006137816 */ /* 0x000fe4000000000d */
[----:B------:R-:W-:Y:S01]  /*25e0*/  SHF.R.U32.HI R6, RZ, 0x8, R23 ;  /* 0x00000008ff067819 */ /* 0x000fe20000011617 */
[----:B------:R-:W1:Y:S01]  /*25f0*/  LDC R13, c[0x0][0x278] ;  /* 0x00009e00ff0d7b82 */ /* 0x000e620000000800 */
[----:B------:R-:W-:Y:S01]  /*2600*/  F2FP.SATFINITE.E4M3.F32.PACK_AB_MERGE_C R17, R14, R7, RZ ;  /* 0x000000070e11723e */ /* 0x000fe200048070ff */
[----:B------:R-:W-:Y:S01]  /*2610*/  FADD R14, R4, -1 ;  /* 0xbf800000040e7421 */ /* 0x000fe20000000000 */
[----:B------:R-:W-:Y:S01]  /*2620*/  PRMT R24, R15, 0x5410, R16 ;  /* 0x000054100f187816 */ /* 0x000fe20000000010 */
[----:B------:R-:W-:Y:S01]  /*2630*/  IMAD.MOV.U32 R15, RZ, RZ, 0x3dc6b27f ;  /* 0x3dc6b27fff0f7424 */ /* 0x000fe200078e00ff */
[----:B------:R-:W-:Y:S01]  /*2640*/  LOP3.LUT R7, R6, 0xffff, RZ, 0xc0, !PT ;  /* 0x0000ffff06077812 */ /* 0x000fe200078ec0ff */
[----:B------:R-:W-:Y:S01]  /*2650*/  FADD R16, R5, -1 ;  /* 0xbf80000005107421 */ /* 0x000fe20000000000 */
[----:B------:R-:W-:Y:S01]  /*2660*/  SHF.R.U32.HI R6, RZ, 0x8, R22 ;  /* 0x00000008ff067819 */ /* 0x000fe20000011616 */
[-C--:B------:R-:W-:Y:S01]  /*2670*/  FFMA.FTZ R5, R14, R15.reuse, -0.16845393180847167969 ;  /* 0xbe2c7f300e057423 */ /* 0x080fe2000001000f */
[--C-:B------:R-:W-:Y:S01]  /*2680*/  PRMT R20, R7, 0x3340, R0.reuse ;  /* 0x0000334007147816 */ /* 0x100fe20000000000 */
[----:B------:R-:W-:Y:S01]  /*2690*/  FFMA.FTZ R7, R16, R15, -0.16845393180847167969 ;  /* 0xbe2c7f3010077423 */ /* 0x000fe2000001000f */
[----:B------:R-:W-:Y:S01]  /*26a0*/  SHF.R.U32.HI R15, RZ, 0x8, R25 ;  /* 0x00000008ff0f7819 */ /* 0x000fe20000011619 */
[----:B------:R-:W-:Y:S01]  /*26b0*/  FFMA.FTZ R5, R14, R5, 0.1716887056827545166 ;  /* 0x3e2fcf2a0e057423 */ /* 0x000fe20000010005 */
[----:B------:R-:W-:Y:S01]  /*26c0*/  SHF.R.U32.HI R4, RZ, 0x8, R21 ;  /* 0x00000008ff047819 */ /* 0x000fe20000011615 */
[----:B------:R-:W-:Y:S01]  /*26d0*/  FFMA.FTZ R7, R16, R7, 0.1716887056827545166 ;  /* 0x3e2fcf2a10077423 */ /* 0x000fe20000010007 */
[----:B------:R-:W-:Y:S01]  /*26e0*/  LOP3.LUT R15, R15, 0xffff, RZ, 0xc0, !PT ;  /* 0x0000ffff0f0f7812 */ /* 0x000fe200078ec0ff */
[----:B------:R-:W-:Y:S01]  /*26f0*/  FFMA.FTZ R5, R14, R5, -0.17900948226451873779 ;  /* 0xbe374e430e057423 */ /* 0x000fe20000010005 */
[----:B------:R-:W-:Y:S01]  /*2700*/  LOP3.LUT R6, R6, 0xffff, RZ, 0xc0, !PT ;  /* 0x0000ffff06067812 */ /* 0x000fe200078ec0ff */
[----:B------:R-:W-:Y:S01]  /*2710*/  FFMA.FTZ R7, R16, R7, -0.17900948226451873779 ;  /* 0xbe374e4310077423 */ /* 0x000fe20000010007 */
[----:B------:R-:W-:Y:S01]  /*2720*/  LOP3.LUT R21, R4, 0xffff, RZ, 0xc0, !PT ;  /* 0x0000ffff04157812 */ /* 0x000fe200078ec0ff */
[----:B------:R-:W-:Y:S01]  /*2730*/  FFMA.FTZ R5, R14, R5, 0.20512372255325317383 ;  /* 0x3e520bf40e057423 */ /* 0x000fe20000010005 */
[----:B------:R-:W-:Y:S01]  /*2740*/  PRMT R4, R15, 0x3340, R0 ;  /* 0x000033400f047816 */ /* 0x000fe20000000000 */
[----:B------:R-:W-:Y:S01]  /*2750*/  FFMA.FTZ R7, R16, R7, 0.20512372255325317383 ;  /* 0x3e520bf410077423 */ /* 0x000fe20000010007 */
[----:B------:R-:W-:Y:S01]  /*2760*/  PRMT R21, R21, 0x3340, R6 ;  /* 0x0000334015157816 */ /* 0x000fe20000000006 */
[----:B------:R-:W-:Y:S01]  /*2770*/  FFMA.FTZ R5, R14, R5, -0.24046532809734344482 ;  /* 0xbe763c8b0e057423 */ /* 0x000fe20000010005 */
[----:B------:R-:W-:Y:S01]  /*2780*/  SHF.R.U32.HI R18, RZ, 0x6, R2 ;  /* 0x00000006ff127819 */ /* 0x000fe20000011602 */
[----:B------:R-:W-:Y:S01]  /*2790*/  FFMA.FTZ R7, R16, R7, -0.24046532809734344482 ;  /* 0xbe763c8b10077423 */ /* 0x000fe20000010007 */
[----:B------:R-:W-:Y:S01]  /*27a0*/  PRMT R6, R19, 0x5410, R20 ;  /* 0x0000541013067816 */ /* 0x000fe20000000014 */
[----:B------:R-:W-:Y:S01]  /*27b0*/  FFMA.FTZ R5, R14, R5, 0.28857114911079406738 ;  /* 0x3e93bf990e057423 */ /* 0x000fe20000010005 */
[----:B------:R-:W-:Y:S01]  /*27c0*/  LOP3.LUT R53, R53, 0xffff, RZ, 0xc0, !PT ;  /* 0x0000ffff35357812 */ /* 0x000fe200078ec0ff */
[----:B------:R-:W-:Y:S01]  /*27d0*/  FFMA.FTZ R15, R16, R7, 0.28857114911079406738 ;  /* 0x3e93bf99100f7423 */ /* 0x000fe20000010007 */
[----:B------:R-:W-:Y:S01]  /*27e0*/  PRMT R30, R21, 0x5410, R4 ;  /* 0x00005410151e7816 */ /* 0x000fe20000000004 */
[----:B------:R-:W-:Y:S01]  /*27f0*/  FFMA.FTZ R7, R14, R5, -0.36067417263984680176 ;  /* 0xbeb8aa490e077423 */ /* 0x000fe20000010005 */
[----:B------:R-:W-:Y:S01]  /*2800*/  LOP3.LUT R19, R17, 0xffff, RZ, 0xc0, !PT ;  /* 0x0000ffff11137812 */ /* 0x000fe200078ec0ff */
[----:B------:R-:W-:Y:S01]  /*2810*/  FFMA.FTZ R15, R16, R15, -0.36067417263984680176 ;  /* 0xbeb8aa49100f7423 */ /* 0x000fe2000001000f */
[----:B------:R-:W-:Y:S01]  /*2820*/  SGXT.U32 R18, R18, 0x1 ;  /* 0x000000011212781a */ /* 0x000fe20000000000 */
[----:B------:R-:W-:Y:S01]  /*2830*/  FFMA.FTZ R7, R14, R7, 0.48089820146560668945 ;  /* 0x3ef6384a0e077423 */ /* 0x000fe20000010007 */
[--C-:B------:R-:W-:Y:S01]  /*2840*/  PRMT R5, R6, 0x5210, R53.reuse ;  /* 0x0000521006057816 */ /* 0x100fe20000000035 */
[----:B------:R-:W-:Y:S01]  /*2850*/  FFMA.FTZ R17, R16, R15, 0.48089820146560668945 ;  /* 0x3ef6384a10117423 */ /* 0x000fe2000001000f */
[----:B------:R-:W-:Y:S01]  /*2860*/  PRMT R4, R24, 0x4210, R53 ;  /* 0x0000421018047816 */ /* 0x000fe20000000035 */
[----:B------:R-:W-:Y:S01]  /*2870*/  FFMA.FTZ R15, R14, R7, -0.72134751081466674805 ;  /* 0xbf38aa3b0e0f7423 */ /* 0x000fe20000010007 */
[--C-:B------:R-:W-:Y:S01]  /*2880*/  PRMT R6, R28, 0x4210, R19.reuse ;  /* 0x000042101c067816 */ /* 0x100fe20000000013 */
[----:B-1----:R-:W-:Y:S01]  /*2890*/  IMAD R18, R18, R13, RZ ;  /* 0x0000000d12127224 */ /* 0x002fe200078e02ff */
[----:B------:R-:W-:Y:S01]  /*28a0*/  PRMT R7, R30, 0x5210, R19 ;  /* 0x000052101e077816 */ /* 0x000fe20000000013 */
[----:B------:R-:W-:Y:S01]  /*28b0*/  FFMA.FTZ R17, R16, R17, -0.72134751081466674805 ;  /* 0xbf38aa3b10117423 */ /* 0x000fe20000010011 */
[----:B------:R-:W-:Y:S01]  /*28c0*/  ISETP.GE.U32.AND P1, PT, R9, 0x7f800000, PT ;  /* 0x7f8000000900780c */ /* 0x000fe20003f26070 */
[----:B------:R-:W-:-:S02]  /*28d0*/  IMAD R20, R13, 0x2, R18 ;  /* 0x000000020d147824 */ /* 0x000fc400078e0212 */
[----:B------:R-:W-:Y:S01]  /*28e0*/  FMUL R15, R14, R15 ;  /* 0x0000000f0e0f7220 */ /* 0x000fe20000400000 */
[----:B------:R1:W-:Y:S01]  /*28f0*/  STSM.16.M88.4 [R10], R4 ;  /* 0x000000040a007844 */ /* 0x0003e20000000200 */
[----:B------:R-:W-:Y:S01]  /*2900*/  FMUL R17, R16, R17 ;  /* 0x0000001110117220 */ /* 0x000fe20000400000 */
[C---:B------:R-:W-:Y:S02]  /*2910*/  IMAD R22, R13.reuse, 0x2, R20 ;  /* 0x000000020d167824 */ /* 0x040fe400078e0214 */
[----:B------:R-:W-:Y:S01]  /*2920*/  FMUL R15, R14, R15 ;  /* 0x0000000f0e0f7220 */ /* 0x000fe20000400000 */
[----:B------:R-:W-:Y:S01]  /*2930*/  BAR.SYNC.DEFER_BLOCKING 0x0 ;  /* 0x0000000000007b1d */ /* 0x000fe20000010000 */
[----:B------:R-:W-:Y:S01]  /*2940*/  FMUL R17, R16, R17 ;  /* 0x0000001110117220 */ /* 0x000fe20000400000 */
[C---:B------:R-:W-:Y:S02]  /*2950*/  IMAD R24, R13.reuse, 0x2, R22 ;  /* 0x000000020d187824 */ /* 0x040fe400078e0216 */
[----:B------:R-:W-:Y:S01]  /*2960*/  FFMA.FTZ R14, R14, 1.4426950216293334961, R15 ;  /* 0x3fb8aa3b0e0e7823 */ /* 0x000fe2000001000f */
[----:B------:R-:W-:Y:S01]  /*2970*/  ISETP.GE.U32.AND P2, PT, R8, 0x7f800000, PT ;  /* 0x7f8000000800780c */ /* 0x000fe20003f46070 */
[----:B------:R-:W-:Y:S01]  /*2980*/  FFMA.FTZ R17, R16, 1.4426950216293334961, R17 ;  /* 0x3fb8aa3b10117823 */ /* 0x000fe20000010011 */
[----:B------:R-:W-:-:S02]  /*2990*/  IMAD R26, R13, 0x2, R24 ;  /* 0x000000020d1a7824 */ /* 0x000fc400078e0218 */
[----:B------:R-:W-:Y:S01]  /*29a0*/  FADD R30, R11, R14 ;  /* 0x0000000e0b1e7221 */ /* 0x000fe20000000000 */
[----:B------:R-:W-:Y:S01]  /*29b0*/  LEA.HI R14, R2, 0x1e, RZ, 0x1a ;  /* 0x0000001e020e7811 */ /* 0x000fe200078fd0ff */
[----:B------:R-:W-:Y:S01]  /*29c0*/  FADD R42, R12, R17 ;  /* 0x000000110c2a7221 */ /* 0x000fe20000000000 */
[----:B------:R-:W-:Y:S01]  /*29d0*/  IMAD R28, R13, 0x2, R26 ;  /* 0x000000020d1c7824 */ /* 0x000fe200078e021a */
[----:B------:R-:W-:Y:S01]  /*29e0*/  FSETP.NEU.AND P0, PT, R9, RZ, PT ;  /* 0x000000ff0900720b */ /* 0x000fe20003f0d000 */
[----:B-1----:R-:W-:Y:S01]  /*29f0*/  IMAD R5, R0, UR5, RZ ;  /* 0x0000000500057c24 */ /* 0x002fe2000f8e02ff */
[----:B------:R-:W-:Y:S01]  /*2a00*/  LOP3.LUT R4, R2, 0x7f, RZ, 0xc0, !PT ;  /* 0x0000007f02047812 */ /* 0x000fe200078ec0ff */
[C---:B------:R-:W-:Y:S01]  /*2a10*/  IMAD R32, R13.reuse, 0x2, R28 ;  /* 0x000000020d207824 */ /* 0x040fe200078e021c */
[----:B------:R-:W-:Y:S01]  /*2a20*/  USHF.R.S32.HI UR5, URZ, 0x1f, UR4 ;  /* 0x0000001f3f057899 */ /* 0x000fe20008011404 */
[----:B------:R-:W-:Y:S01]  /*2a30*/  @P1 IMAD.MOV.U32 R12, RZ, RZ, 0x7f800000 ;  /* 0x7f800000ff0c1424 */ /* 0x000fe200078e00ff */
[----:B------:R-:W-:Y:S01]  /*2a40*/  LEA R4, R4, UR6, 0x4 ;  /* 0x0000000604047c11 */ /* 0x000fe2000f8e20ff */
[----:B------:R-:W-:Y:S01]  /*2a50*/  IMAD R34, R13, 0x4, R32 ;  /* 0x000000040d227824 */ /* 0x000fe200078e0220 */
[----:B0-----:R-:W-:Y:S01]  /*2a60*/  IADD3 R33, P3, P4, R5, UR4, R36 ;  /* 0x0000000405217c10 */ /* 0x001fe2000fc7e024 */
[----:B------:R-:W-:Y:S01]  /*2a70*/  @P1 FFMA.FTZ R30, R9, R12, +INF ;  /* 0x7f800000091e1423 */ /* 0x000fe2000001000c */
[----:B------:R-:W-:Y:S01]  /*2a80*/  SHF.R.S32.HI R10, RZ, 0x1f, R5 ;  /* 0x0000001fff0a7819 */ /* 0x000fe20000011405 */
[C---:B------:R-:W-:Y:S01]  /*2a90*/  IMAD R40, R13.reuse, 0x2, R34 ;  /* 0x000000020d287824 */ /* 0x040fe200078e0222 */
[----:B------:R-:W-:Y:S01]  /*2aa0*/  LEA.HI R12, R2, 0xe, RZ, 0x1a ;  /* 0x0000000e020c7811 */ /* 0x000fe200078fd0ff */
[----:B------:R-:W0:Y:S01]  /*2ab0*/  LDS.128 R4, [R4] ;  /* 0x0000000004047984 */ /* 0x000e220000000c00 */
[----:B------:R-:W-:Y:S01]  /*2ac0*/  IADD3.X R45, R10, UR5, R37, P3, P4 ;  /* 0x000000050a2d7c10 */ /* 0x000fe20009fe8425 */
[C---:B------:R-:W-:Y:S01]  /*2ad0*/  IMAD R44, R13.reuse, 0x2, R40 ;  /* 0x000000020d2c7824 */ /* 0x040fe200078e0228 */
[----:B------:R-:W-:Y:S01]  /*2ae0*/  IADD3 R10, P3, R26, R33, RZ ;  /* 0x000000211a0a7210 */ /* 0x000fe20007f7e0ff */
[----:B------:R-:W-:Y:S01]  /*2af0*/  IMAD R23, R12, R13, RZ ;  /* 0x0000000d0c177224 */ /* 0x000fe200078e02ff */
[----:B------:R-:W-:Y:S01]  /*2b00*/  IADD3 R12, P6, R18, R33, RZ ;  /* 0x00000021120c7210 */ /* 0x000fe20007fde0ff */
[C---:B------:R-:W-:Y:S01]  /*2b10*/  IMAD R46, R13.reuse, 0x2, R44 ;  /* 0x000000020d2e7824 */ /* 0x040fe200078e022c */
[----:B------:R-:W-:Y:S01]  /*2b20*/  LEA.HI.X.SX32 R11, R26, R45, 0x1, P3 ;  /* 0x0000002d1a0b7211 */ /* 0x000fe200018f0eff */
[----:B------:R-:W-:Y:S01]  /*2b30*/  IMAD R43, R14, R13, RZ ;  /* 0x0000000d0e2b7224 */ /* 0x000fe200078e02ff */
[-C--:B------:R-:W-:Y:S01]  /*2b40*/  IADD3 R14, P4, R24, R33.reuse, RZ ;  /* 0x00000021180e7210 */ /* 0x080fe20007f9e0ff */
[C---:B------:R-:W-:Y:S01]  /*2b50*/  IMAD R48, R13.reuse, 0x2, R46 ;  /* 0x000000020d307824 */ /* 0x040fe200078e022e */
[----:B------:R-:W-:Y:S01]  /*2b60*/  IADD3 R26, P3, R40, R33, RZ ;  /* 0x00000021281a7210 */ /* 0x000fe20007f7e0ff */
[----:B------:R-:W-:Y:S01]  /*2b70*/  @P2 IMAD.MOV.U32 R9, RZ, RZ, 0x7f800000 ;  /* 0x7f800000ff092424 */ /* 0x000fe200078e00ff */
[----:B------:R-:W-:Y:S01]  /*2b80*/  LEA.HI.X.SX32 R15, R24, R45, 0x1, P4 ;  /* 0x0000002d180f7211 */ /* 0x000fe200020f0eff */
[C---:B------:R-:W-:Y:S01]  /*2b90*/  IMAD R50, R13.reuse, 0x2, R48 ;  /* 0x000000020d327824 */ /* 0x040fe200078e0230 */
[----:B------:R-:W-:Y:S01]  /*2ba0*/  IADD3 R24, P4, R34, R33, RZ ;  /* 0x0000002122187210 */ /* 0x000fe20007f9e0ff */
[----:B------:R-:W-:Y:S01]  /*2bb0*/  @P2 FFMA.FTZ R42, R8, R9, +INF ;  /* 0x7f800000082a2423 */ /* 0x000fe20000010009 */
[-C--:B------:R-:W-:Y:S01]  /*2bc0*/  LEA.HI.X.SX32 R27, R40, R45.reuse, 0x1, P3 ;  /* 0x0000002d281b7211 */ /* 0x080fe200018f0eff */
[----:B------:R-:W-:Y:S01]  /*2bd0*/  IMAD R35, R13, 0x2, R50 ;  /* 0x000000020d237824 */ /* 0x000fe200078e0232 */
[----:B------:R-:W-:Y:S01]  /*2be0*/  LEA.HI.X.SX32 R13, R18, R45, 0x1, P6 ;  /* 0x0000002d120d7211 */ /* 0x000fe200030f0eff */
[----:B------:R-:W-:Y:S01]  /*2bf0*/  ULDC UR4, c[0x0][0x27c] ;  /* 0x00009f0000047ab9 */ /* 0x000fe20000000800 */
[----:B------:R-:W-:Y:S01]  /*2c00*/  IADD3 R18, P6, R28, R33, RZ ;  /* 0x000000211c127210 */ /* 0x000fe20007fde0ff */
[----:B------:R-:W-:Y:S01]  /*2c10*/  UIMAD UR4, UR7, UR4, URZ ;  /* 0x00000004070472a4 */ /* 0x000fe2000f8e023f */
[----:B------:R-:W-:-:S02]  /*2c20*/  FSETP.NEU.AND P1, PT, R8, RZ, PT ;  /* 0x000000ff0800720b */ /* 0x000fc40003f2d000 */
[----:B------:R-:W-:Y:S01]  /*2c30*/  LEA.HI.X.SX32 R19, R28, R45, 0x1, P6 ;  /* 0x0000002d1c137211 */ /* 0x000fe200030f0eff */
[----:B------:R-:W-:Y:S01]  /*2c40*/  USHF.L.U32 UR7, UR4, 0x2, URZ ;  /* 0x0000000204077899 */ /* 0x000fe2000800063f */
[----:B------:R-:W-:Y:S01]  /*2c50*/  IADD3 R28, P6, R44, R33, RZ ;  /* 0x000000212c1c7210 */ /* 0x000fe20007fde0ff */
[----:B------:R-:W-:Y:S01]  /*2c60*/  UIMAD.WIDE UR4, UR4, 0x4, URZ ;  /* 0x00000004040478a5 */ /* 0x000fe2000f8e023f */
[----:B------:R-:W-:Y:S02]  /*2c70*/  LEA.HI.X.SX32 R25, R34, R45, 0x1, P4 ;  /* 0x0000002d22197211 */ /* 0x000fe400020f0eff */
[----:B------:R-:W-:Y:S02]  /*2c80*/  IADD3 R40, P3, R35, R33, RZ ;  /* 0x0000002123287210 */ /* 0x000fe40007f7e0ff */
[----:B------:R-:W-:Y:S02]  /*2c90*/  LEA.HI.X.SX32 R29, R44, R45, 0x1, P6 ;  /* 0x0000002d2c1d7211 */ /* 0x000fe400030f0eff */
[----:B------:R-:W-:-:S02]  /*2ca0*/  IADD3 R8, P5, R20, R33, RZ ;  /* 0x0000002114087210 */ /* 0x000fc40007fbe0ff */
[-C--:B------:R-:W-:Y:S02]  /*2cb0*/  IADD3 R34, P6, R43, R33.reuse, RZ ;  /* 0x000000212b227210 */ /* 0x080fe40007fde0ff */
[----:B------:R-:W-:Y:S02]  /*2cc0*/  IADD3 R16, P2, R22, R33, RZ ;  /* 0x0000002116107210 */ /* 0x000fe40007f5e0ff */
[-C--:B------:R-:W-:Y:S02]  /*2cd0*/  LEA.HI.X.SX32 R41, R35, R45.reuse, 0x1, P3 ;  /* 0x0000002d23297211 */ /* 0x080fe400018f0eff */
[----:B0-----:R-:W-:Y:S02]  /*2ce0*/  PRMT R69, R4, 0x7770, RZ ;  /* 0x0000777004457816 */ /* 0x001fe400000000ff */
[-C--:B------:R-:W-:Y:S02]  /*2cf0*/  LEA.HI.X.SX32 R9, R20, R45.reuse, 0x1, P5 ;  /* 0x0000002d14097211 */ /* 0x080fe400028f0eff */
[----:B------:R-:W-:Y:S01]  /*2d00*/  LEA.HI.X.SX32 R35, R43, R45, 0x1, P6 ;  /* 0x0000002d2b237211 */ /* 0x000fe200030f0eff */
[----:B------:R0:W-:Y:S01]  /*2d10*/  STG.E.U8 desc[UR14][R12.64], R69 ;  /* 0x000000450c007986 */ /* 0x0001e2000c10110e */
[----:B------:R-:W-:-:S02]  /*2d20*/  PRMT R47, R5, 0x7773, RZ ;  /* 0x00007773052f7816 */ /* 0x000fc400000000ff */
[C---:B------:R-:W-:Y:S02]  /*2d30*/  PRMT R55, R5.reuse, 0x7772, RZ ;  /* 0x0000777205377816 */ /* 0x040fe400000000ff */
[C---:B------:R-:W-:Y:S02]  /*2d40*/  PRMT R61, R5.reuse, 0x7771, RZ ;  /* 0x00007771053d7816 */ /* 0x040fe400000000ff */
[----:B------:R-:W-:Y:S02]  /*2d50*/  PRMT R67, R5, 0x7770, RZ ;  /* 0x0000777005437816 */ /* 0x000fe400000000ff */
[----:B------:R-:W-:Y:S02]  /*2d60*/  IADD3 R20, P5, R32, R33, RZ ;  /* 0x0000002120147210 */ /* 0x000fe40007fbe0ff */
[----:B------:R-:W-:Y:S01]  /*2d70*/  LEA.HI.X.SX32 R17, R22, R45, 0x1, P2 ;  /* 0x0000002d16117211 */ /* 0x000fe200010f0eff */
[----:B------:R-:W-:Y:S01]  /*2d80*/  STG.E.U8 desc[UR14][R8.64], R67 ;  /* 0x0000004308007986 */ /* 0x000fe2000c10110e */
[----:B------:R-:W-:Y:S01]  /*2d90*/  PRMT R65, R6, 0x7770, RZ ;  /* 0x0000777006417816 */ /* 0x000fe200000000ff */
[----:B0-----:R-:W0:Y:S01]  /*2da0*/  LDC.64 R12, c[0x0][0x230] ;  /* 0x00008c00ff0c7b82 */ /* 0x001e220000000a00 */
[----:B------:R-:W-:-:S02]  /*2db0*/  PRMT R43, R7, 0x7773, RZ ;  /* 0x00007773072b7816 */ /* 0x000fc400000000ff */
[C---:B------:R-:W-:Y:S01]  /*2dc0*/  PRMT R51, R7.reuse, 0x7772, RZ ;  /* 0x0000777207337816 */ /* 0x040fe200000000ff */
[----:B------:R-:W-:Y:S01]  /*2dd0*/  STG.E.U8 desc[UR14][R16.64], R65 ;  /* 0x0000004110007986 */ /* 0x000fe2000c10110e */
[----:B------:R-:W-:Y:S02]  /*2de0*/  PRMT R5, R7, 0x7771, RZ ;  /* 0x0000777107057816 */ /* 0x000fe400000000ff */
[----:B------:R-:W-:Y:S02]  /*2df0*/  IADD3 R22, P2, R23, R33, RZ ;  /* 0x0000002117167210 */ /* 0x000fe40007f5e0ff */
[----:B------:R-:W-:Y:S02]  /*2e00*/  PRMT R7, R7, 0x7770, RZ ;  /* 0x0000777007077816 */ /* 0x000fe400000000ff */
[----:B------:R-:W-:Y:S02]  /*2e10*/  PRMT R63, R4, 0x7771, RZ ;  /* 0x00007771043f7816 */ /* 0x000fe400000000ff */
[----:B------:R-:W-:Y:S01]  /*2e20*/  LEA.HI.X.SX32 R21, R32, R45, 0x1, P5 ;  /* 0x0000002d20157211 */ /* 0x000fe200028f0eff */
[----:B------:R-:W-:Y:S01]  /*2e30*/  STG.E.U8 desc[UR14][R14.64], R7 ;  /* 0x000000070e007986 */ /* 0x000fe2000c10110e */
[----:B------:R-:W-:-:S02]  /*2e40*/  PRMT R59, R6, 0x7771, RZ ;  /* 0x00007771063b7816 */ /* 0x000fc400000000ff */
[----:B------:R-:W-:Y:S01]  /*2e50*/  IADD3 R32, P5, R46, R33, RZ ;  /* 0x000000212e207210 */ /* 0x000fe20007fbe0ff */
[----:B------:R-:W-:Y:S01]  /*2e60*/  STG.E.U8 desc[UR14][R10.64], R63 ;  /* 0x0000003f0a007986 */ /* 0x000fe2000c10110e */
[----:B------:R-:W-:Y:S02]  /*2e70*/  LEA.HI.X.SX32 R23, R23, R45, 0x1, P2 ;  /* 0x0000002d17177211 */ /* 0x000fe400010f0eff */
[-C--:B------:R-:W-:Y:S01]  /*2e80*/  IADD3 R36, P2, R48, R33.reuse, RZ ;  /* 0x0000002130247210 */ /* 0x080fe20007f5e0ff */
[----:B------:R-:W-:Y:S01]  /*2e90*/  STG.E.U8 desc[UR14][R18.64], R61 ;  /* 0x0000003d12007986 */ /* 0x000fe2000c10110e */
[----:B------:R-:W-:Y:S02]  /*2ea0*/  PRMT R57, R4, 0x7772, RZ ;  /* 0x0000777204397816 */ /* 0x000fe400000000ff */
[----:B------:R-:W-:Y:S01]  /*2eb0*/  IADD3 R38, P4, R50, R33, RZ ;  /* 0x0000002132267210 */ /* 0x000fe20007f9e0ff */
[----:B------:R-:W-:Y:S01]  /*2ec0*/  STG.E.U8 desc[UR14][R20.64], R59 ;  /* 0x0000003b14007986 */ /* 0x000fe2000c10110e */
[----:B------:R-:W-:-:S02]  /*2ed0*/  PRMT R53, R6, 0x7772, RZ ;  /* 0x0000777206357816 */ /* 0x000fc400000000ff */
[-C--:B------:R-:W-:Y:S01]  /*2ee0*/  LEA.HI.X.SX32 R33, R46, R45.reuse, 0x1, P5 ;  /* 0x0000002d2e217211 */ /* 0x080fe200028f0eff */
[----:B------:R1:W-:Y:S01]  /*2ef0*/  STG.E.U8 desc[UR14][R22.64], R5 ;  /* 0x0000000516007986 */ /* 0x0003e2000c10110e */
[-C--:B------:R-:W-:Y:S02]  /*2f00*/  LEA.HI.X.SX32 R37, R48, R45.reuse, 0x1, P2 ;  /* 0x0000002d30257211 */ /* 0x080fe400010f0eff */
[----:B------:R-:W-:Y:S01]  /*2f10*/  PRMT R49, R4, 0x7773, RZ ;  /* 0x0000777304317816 */ /* 0x000fe200000000ff */
[----:B------:R2:W-:Y:S01]  /*2f20*/  STG.E.U8 desc[UR14][R24.64], R57 ;  /* 0x0000003918007986 */ /* 0x0005e2000c10110e */
[----:B------:R-:W-:Y:S02]  /*2f30*/  LEA.HI.X.SX32 R39, R50, R45, 0x1, P4 ;  /* 0x0000002d32277211 */ /* 0x000fe400020f0eff */
[----:B------:R-:W-:Y:S01]  /*2f40*/  PRMT R45, R6, 0x7773, RZ ;  /* 0x00007773062d7816 */ /* 0x000fe200000000ff */
[----:B------:R2:W-:Y:S01]  /*2f50*/  STG.E.U8 desc[UR14][R26.64], R55 ;  /* 0x000000371a007986 */ /* 0x0005e2000c10110e */
[C---:B------:R-:W-:Y:S01]  /*2f60*/  LOP3.LUT P2, RZ, R2.reuse, 0x40, RZ, 0xc0, !PT ;  /* 0x0000004002ff7812 */ /* 0x040fe2000784c0ff */
[----:B------:R-:W-:Y:S01]  /*2f70*/  IMAD.SHL.U32 R2, R2, 0x2, RZ ;  /* 0x0000000202027824 */ /* 0x000fe200078e00ff */
[----:B------:R-:W-:Y:S01]  /*2f80*/  FSEL R30, R30, -INF , P0 ;  /* 0xff8000001e1e7808 */ /* 0x000fe20000000000 */
[----:B------:R2:W-:Y:S01]  /*2f90*/  STG.E.U8 desc[UR14][R28.64], R53 ;  /* 0x000000351c007986 */ /* 0x0005e2000c10110e */
[----:B-1----:R-:W-:-:S02]  /*2fa0*/  FSEL R5, R42, -INF , P1 ;  /* 0xff8000002a057808 */ /* 0x002fc40000800000 */
[----:B------:R-:W-:Y:S01]  /*2fb0*/  LOP3.LUT R2, R2, 0xf8, RZ, 0xc0, !PT ;  /* 0x000000f802027812 */ /* 0x000fe200078ec0ff */
[----:B------:R2:W-:Y:S01]  /*2fc0*/  STG.E.U8 desc[UR14][R32.64], R51 ;  /* 0x0000003320007986 */ /* 0x0005e2000c10110e */
[----:B------:R-:W-:Y:S01]  /*2fd0*/  FFMA R30, R30, 0.69314718246459960938, R31 ;  /* 0x3f3172181e1e7823 */ /* 0x000fe2000000001f */
[----:B------:R-:W-:Y:S01]  /*2fe0*/  FFMA R31, R5, 0.69314718246459960938, R64 ;  /* 0x3f317218051f7823 */ /* 0x000fe20000000040 */
[C---:B------:R-:W-:Y:S01]  /*2ff0*/  IMAD.SHL.U32 R5, R0.reuse, 0x4, RZ ;  /* 0x0000000400057824 */ /* 0x040fe200078e00ff */
[----:B------:R2:W-:Y:S01]  /*3000*/  STG.E.U8 desc[UR14][R36.64], R49 ;  /* 0x0000003124007986 */ /* 0x0005e2000c10110e */
[----:B------:R-:W-:-:S03]  /*3010*/  IMAD.HI R0, R0, 0x4, RZ ;  /* 0x0000000400007827 */ /* 0x000fc600078e02ff */
[----:B------:R2:W-:Y:S01]  /*3020*/  STG.E.U8 desc[UR14][R38.64], R47 ;  /* 0x0000002f26007986 */ /* 0x0005e2000c10110e */
[----:B0-----:R-:W-:-:S03]  /*3030*/  IADD3 R4, P0, P1, R5, UR7, R12 ;  /* 0x0000000705047c10 */ /* 0x001fc6000f91e00c */
[----:B------:R2:W-:Y:S01]  /*3040*/  STG.E.U8 desc[UR14][R40.64], R45 ;  /* 0x0000002d28007986 */ /* 0x0005e2000c10110e */
[----:B------:R-:W-:-:S03]  /*3050*/  IADD3.X R5, R0, UR5, R13, P0, P1 ;  /* 0x0000000500057c10 */ /* 0x000fc600087e240d */
[----:B------:R2:W-:Y:S01]  /*3060*/  STG.E.U8 desc[UR14][R34.64], R43 ;  /* 0x0000002b22007986 */ /* 0x0005e2000c10110e */
[----:B------:R-:W-:Y:S06]  /*3070*/  BAR.SYNC.DEFER_BLOCKING 0x0 ;  /* 0x0000000000007b1d */ /* 0x000fec0000010000 */
[----:B------:R2:W-:Y:S02]  /*3080*/  STS.64 [R2+UR6], R30 ;  /* 0x0000001e02007988 */ /* 0x0005e40008000a06 */
[----:B------:R-:W-:Y:S06]  /*3090*/  BAR.SYNC.DEFER_BLOCKING 0x0 ;  /* 0x0000000000007b1d */ /* 0x000fec0000010000 */
[----:B------:R-:W-:Y:S05]  /*30a0*/  @P2 EXIT ;  /* 0x000000000000294d */ /* 0x000fea0003800000 */
[----:B------:R-:W0:Y:S04]  /*30b0*/  LDS R3, [R3] ;  /* 0x0000000003037984 */ /* 0x000e280000000800 */
[----:B0-----:R-:W-:Y:S01]  /*30c0*/  STG.E desc[UR14][R4.64], R3 ;  /* 0x0000000304007986 */ /* 0x001fe2000c10190e */
[----:B------:R-:W-:Y:S05]  /*30d0*/  EXIT ;  /* 0x000000000000794d */ /* 0x000fea0003800000 */
.L_x_2:
[----:B------:R-:W-:-:S00]  /*30e0*/  BRA `(.L_x_2) ;  /* 0xfffffffc00fc7947 */ /* 0x000fc0000383ffff */
[----:B------:R-:W-:-:S00]  /*30f0*/  NOP ;  /* 0x0000000000007918 */ /* 0x000fc00000000000 */
        /* <DEDUP_REMOVED lines=8> */
.L_x_3:


//--------------------- .nv.global.init           --------------------------
	.section	.nv.global.init,"aw",@progbits
.nv.global.init:
	.type		_$_str,@object
	.size		_$_str,(.L_0 - _$_str)
_$_str:
        /*0000*/ 	.byte	0x5f, 0x5f, 0x43, 0x55, 0x44, 0x41, 0x5f, 0x46, 0x54, 0x5a, 0x00
.L_0:


//--------------------- .nv.shared.attn_fwd       --------------------------
	.section	.nv.shared.attn_fwd,"aw",@nobits
	.sectionflags	@""
	.align	16
	.zero		1024


//--------------------- .nv.shared.reserved.0     --------------------------
	.section	.nv.shared.reserved.0,"aw",@nobits
	.weak		__nv_reservedSMEM_offset_0_alias
	.size		__nv_reservedSMEM_offset_0_alias, 0, 0
	.other		__nv_reservedSMEM_offset_0_alias,@"STO_CUDA_RESERVED_SHARED STV_DEFAULT"
__nv_reservedSMEM_offset_0_alias:
	.zero		0


//--------------------- .nv.constant0.attn_fwd    --------------------------
	.section	.nv.constant0.attn_fwd,"a",@progbits
	.sectionflags	@""
	.align	4
.nv.constant0.attn_fwd:
	.zero		664


//--------------------- SYMBOLS --------------------------

	.type		.nv.reservedSmem.offset0,@object
	.size		.nv.reservedSmem.offset0,0x4
